//
// Generated by NVIDIA NVVM Compiler
//
// Compiler Build ID: CL-36424714
// Cuda compilation tools, release 13.0, V13.0.88
// Based on NVVM 20.0.0
//

.version 9.0
.target sm_100
.address_size 64

	// .globl	_Z9init_randP17curandStateXORWOW
.extern .func  (.param .b64 func_retval0) malloc
(
	.param .b64 malloc_param_0
)
;
.extern .func  (.param .b32 func_retval0) vprintf
(
	.param .b64 vprintf_param_0,
	.param .b64 vprintf_param_1
)
;
.extern .func free
(
	.param .b64 free_param_0
)
;
.global .align 4 .b8 precalc_xorwow_matrix[102400];
.global .align 4 .b8 precalc_xorwow_offset_matrix[102400];
.global .align 4 .b8 mrg32k3aM1[2304];
.global .align 4 .b8 mrg32k3aM2[2304];
.global .align 4 .b8 mrg32k3aM1SubSeq[2016];
.global .align 4 .b8 mrg32k3aM2SubSeq[2016];
.global .align 4 .b8 mrg32k3aM1Seq[2304];
.global .align 4 .b8 mrg32k3aM2Seq[2304];
.const .align 8 .b8 __cr_lgamma_table[72];
.global .align 1 .u8 guessFound;
// shared_msgDigest has been demoted
// shared_shiftPerRound has been demoted
// shared_sineConstArr has been demoted
.global .align 1 .b8 $str[27] = {10, 103, 117, 101, 115, 115, 70, 111, 117, 110, 100, 32, 111, 110, 32, 116, 104, 114, 101, 97, 100, 32, 37, 117, 33, 10};
.global .align 1 .b8 $str$1[18] = {10, 110, 117, 109, 71, 117, 101, 115, 115, 101, 115, 32, 58, 32, 37, 117, 10};
.extern .shared .align 16 .b8 inputMsg[];

.visible .entry _Z9init_randP17curandStateXORWOW(
	.param .u64 .ptr .align 1 _Z9init_randP17curandStateXORWOW_param_0
)
{
	.reg .pred 	%p<25>;
	.reg .b32 	%r<411>;
	.reg .b64 	%rd<18>;

	ld.param.u64 	%rd8, [_Z9init_randP17curandStateXORWOW_param_0];
	cvta.to.global.u64 	%rd9, %rd8;
	mov.u32 	%r182, %ctaid.x;
	mov.u32 	%r183, %ntid.x;
	mov.u32 	%r184, %tid.x;
	mad.lo.s32 	%r185, %r182, %r183, %r184;
	mul.lo.s32 	%r186, %r185, 1337;
	cvt.s64.s32 	%rd17, %r185;
	mul.wide.s32 	%rd10, %r185, 48;
	add.s64 	%rd2, %rd9, %rd10;
	xor.b32  	%r187, %r186, -1429050551;
	mul.lo.s32 	%r188, %r187, 1099087573;
	setp.gt.s32 	%p1, %r185, -1;
	selp.b32 	%r189, -644748465, -1947113066, %p1;
	add.s32 	%r190, %r189, %r188;
	add.s32 	%r191, %r190, 6615241;
	add.s32 	%r192, %r188, 123456789;
	st.global.v2.u32 	[%rd2], {%r191, %r192};
	xor.b32  	%r193, %r188, 362436069;
	add.s32 	%r194, %r189, 521288629;
	st.global.v2.u32 	[%rd2+8], {%r193, %r194};
	xor.b32  	%r195, %r189, 88675123;
	add.s32 	%r196, %r188, 5783321;
	st.global.v2.u32 	[%rd2+16], {%r195, %r196};
	setp.eq.s32 	%p2, %r185, 0;
	@%p2 bra 	$L__BB0_42;
	mov.b32 	%r317, 0;
	mov.u64 	%rd12, precalc_xorwow_matrix;
$L__BB0_2:
	and.b64  	%rd4, %rd17, 3;
	setp.eq.s64 	%p3, %rd4, 0;
	@%p3 bra 	$L__BB0_41;
	mul.wide.u32 	%rd11, %r317, 3200;
	add.s64 	%rd5, %rd12, %rd11;
	cvt.u32.u64 	%r2, %rd4;
	mov.b32 	%r318, 0;
$L__BB0_4:
	mov.b32 	%r331, 0;
	mov.u32 	%r332, %r331;
	mov.u32 	%r333, %r331;
	mov.u32 	%r334, %r331;
	mov.u32 	%r335, %r331;
	mov.u32 	%r324, %r331;
$L__BB0_5:
	mul.wide.u32 	%rd13, %r324, 4;
	add.s64 	%rd14, %rd2, %rd13;
	ld.global.u32 	%r10, [%rd14+4];
	shl.b32 	%r11, %r324, 5;
	mov.b32 	%r330, 0;
$L__BB0_6:
	.pragma "nounroll";
	shr.u32 	%r201, %r10, %r330;
	and.b32  	%r202, %r201, 1;
	setp.eq.b32 	%p4, %r202, 1;
	not.pred 	%p5, %p4;
	add.s32 	%r203, %r11, %r330;
	mul.lo.s32 	%r204, %r203, 5;
	mul.wide.u32 	%rd15, %r204, 4;
	add.s64 	%rd6, %rd5, %rd15;
	@%p5 bra 	$L__BB0_8;
	ld.global.u32 	%r205, [%rd6];
	xor.b32  	%r335, %r335, %r205;
	ld.global.u32 	%r206, [%rd6+4];
	xor.b32  	%r334, %r334, %r206;
	ld.global.u32 	%r207, [%rd6+8];
	xor.b32  	%r333, %r333, %r207;
	ld.global.u32 	%r208, [%rd6+12];
	xor.b32  	%r332, %r332, %r208;
	ld.global.u32 	%r209, [%rd6+16];
	xor.b32  	%r331, %r331, %r209;
$L__BB0_8:
	and.b32  	%r211, %r201, 2;
	setp.eq.s32 	%p6, %r211, 0;
	@%p6 bra 	$L__BB0_10;
	ld.global.u32 	%r212, [%rd6+20];
	xor.b32  	%r335, %r335, %r212;
	ld.global.u32 	%r213, [%rd6+24];
	xor.b32  	%r334, %r334, %r213;
	ld.global.u32 	%r214, [%rd6+28];
	xor.b32  	%r333, %r333, %r214;
	ld.global.u32 	%r215, [%rd6+32];
	xor.b32  	%r332, %r332, %r215;
	ld.global.u32 	%r216, [%rd6+36];
	xor.b32  	%r331, %r331, %r216;
$L__BB0_10:
	and.b32  	%r218, %r201, 4;
	setp.eq.s32 	%p7, %r218, 0;
	@%p7 bra 	$L__BB0_12;
	ld.global.u32 	%r219, [%rd6+40];
	xor.b32  	%r335, %r335, %r219;
	ld.global.u32 	%r220, [%rd6+44];
	xor.b32  	%r334, %r334, %r220;
	ld.global.u32 	%r221, [%rd6+48];
	xor.b32  	%r333, %r333, %r221;
	ld.global.u32 	%r222, [%rd6+52];
	xor.b32  	%r332, %r332, %r222;
	ld.global.u32 	%r223, [%rd6+56];
	xor.b32  	%r331, %r331, %r223;
$L__BB0_12:
	and.b32  	%r225, %r201, 8;
	setp.eq.s32 	%p8, %r225, 0;
	@%p8 bra 	$L__BB0_14;
	ld.global.u32 	%r226, [%rd6+60];
	xor.b32  	%r335, %r335, %r226;
	ld.global.u32 	%r227, [%rd6+64];
	xor.b32  	%r334, %r334, %r227;
	ld.global.u32 	%r228, [%rd6+68];
	xor.b32  	%r333, %r333, %r228;
	ld.global.u32 	%r229, [%rd6+72];
	xor.b32  	%r332, %r332, %r229;
	ld.global.u32 	%r230, [%rd6+76];
	xor.b32  	%r331, %r331, %r230;
$L__BB0_14:
	and.b32  	%r232, %r201, 16;
	setp.eq.s32 	%p9, %r232, 0;
	@%p9 bra 	$L__BB0_16;
	ld.global.u32 	%r233, [%rd6+80];
	xor.b32  	%r335, %r335, %r233;
	ld.global.u32 	%r234, [%rd6+84];
	xor.b32  	%r334, %r334, %r234;
	ld.global.u32 	%r235, [%rd6+88];
	xor.b32  	%r333, %r333, %r235;
	ld.global.u32 	%r236, [%rd6+92];
	xor.b32  	%r332, %r332, %r236;
	ld.global.u32 	%r237, [%rd6+96];
	xor.b32  	%r331, %r331, %r237;
$L__BB0_16:
	and.b32  	%r239, %r201, 32;
	setp.eq.s32 	%p10, %r239, 0;
	@%p10 bra 	$L__BB0_18;
	ld.global.u32 	%r240, [%rd6+100];
	xor.b32  	%r335, %r335, %r240;
	ld.global.u32 	%r241, [%rd6+104];
	xor.b32  	%r334, %r334, %r241;
	ld.global.u32 	%r242, [%rd6+108];
	xor.b32  	%r333, %r333, %r242;
	ld.global.u32 	%r243, [%rd6+112];
	xor.b32  	%r332, %r332, %r243;
	ld.global.u32 	%r244, [%rd6+116];
	xor.b32  	%r331, %r331, %r244;
$L__BB0_18:
	and.b32  	%r246, %r201, 64;
	setp.eq.s32 	%p11, %r246, 0;
	@%p11 bra 	$L__BB0_20;
	ld.global.u32 	%r247, [%rd6+120];
	xor.b32  	%r335, %r335, %r247;
	ld.global.u32 	%r248, [%rd6+124];
	xor.b32  	%r334, %r334, %r248;
	ld.global.u32 	%r249, [%rd6+128];
	xor.b32  	%r333, %r333, %r249;
	ld.global.u32 	%r250, [%rd6+132];
	xor.b32  	%r332, %r332, %r250;
	ld.global.u32 	%r251, [%rd6+136];
	xor.b32  	%r331, %r331, %r251;
$L__BB0_20:
	and.b32  	%r253, %r201, 128;
	setp.eq.s32 	%p12, %r253, 0;
	@%p12 bra 	$L__BB0_22;
	ld.global.u32 	%r254, [%rd6+140];
	xor.b32  	%r335, %r335, %r254;
	ld.global.u32 	%r255, [%rd6+144];
	xor.b32  	%r334, %r334, %r255;
	ld.global.u32 	%r256, [%rd6+148];
	xor.b32  	%r333, %r333, %r256;
	ld.global.u32 	%r257, [%rd6+152];
	xor.b32  	%r332, %r332, %r257;
	ld.global.u32 	%r258, [%rd6+156];
	xor.b32  	%r331, %r331, %r258;
$L__BB0_22:
	and.b32  	%r260, %r201, 256;
	setp.eq.s32 	%p13, %r260, 0;
	@%p13 bra 	$L__BB0_24;
	ld.global.u32 	%r261, [%rd6+160];
	xor.b32  	%r335, %r335, %r261;
	ld.global.u32 	%r262, [%rd6+164];
	xor.b32  	%r334, %r334, %r262;
	ld.global.u32 	%r263, [%rd6+168];
	xor.b32  	%r333, %r333, %r263;
	ld.global.u32 	%r264, [%rd6+172];
	xor.b32  	%r332, %r332, %r264;
	ld.global.u32 	%r265, [%rd6+176];
	xor.b32  	%r331, %r331, %r265;
$L__BB0_24:
	and.b32  	%r267, %r201, 512;
	setp.eq.s32 	%p14, %r267, 0;
	@%p14 bra 	$L__BB0_26;
	ld.global.u32 	%r268, [%rd6+180];
	xor.b32  	%r335, %r335, %r268;
	ld.global.u32 	%r269, [%rd6+184];
	xor.b32  	%r334, %r334, %r269;
	ld.global.u32 	%r270, [%rd6+188];
	xor.b32  	%r333, %r333, %r270;
	ld.global.u32 	%r271, [%rd6+192];
	xor.b32  	%r332, %r332, %r271;
	ld.global.u32 	%r272, [%rd6+196];
	xor.b32  	%r331, %r331, %r272;
$L__BB0_26:
	and.b32  	%r274, %r201, 1024;
	setp.eq.s32 	%p15, %r274, 0;
	@%p15 bra 	$L__BB0_28;
	ld.global.u32 	%r275, [%rd6+200];
	xor.b32  	%r335, %r335, %r275;
	ld.global.u32 	%r276, [%rd6+204];
	xor.b32  	%r334, %r334, %r276;
	ld.global.u32 	%r277, [%rd6+208];
	xor.b32  	%r333, %r333, %r277;
	ld.global.u32 	%r278, [%rd6+212];
	xor.b32  	%r332, %r332, %r278;
	ld.global.u32 	%r279, [%rd6+216];
	xor.b32  	%r331, %r331, %r279;
$L__BB0_28:
	and.b32  	%r281, %r201, 2048;
	setp.eq.s32 	%p16, %r281, 0;
	@%p16 bra 	$L__BB0_30;
	ld.global.u32 	%r282, [%rd6+220];
	xor.b32  	%r335, %r335, %r282;
	ld.global.u32 	%r283, [%rd6+224];
	xor.b32  	%r334, %r334, %r283;
	ld.global.u32 	%r284, [%rd6+228];
	xor.b32  	%r333, %r333, %r284;
	ld.global.u32 	%r285, [%rd6+232];
	xor.b32  	%r332, %r332, %r285;
	ld.global.u32 	%r286, [%rd6+236];
	xor.b32  	%r331, %r331, %r286;
$L__BB0_30:
	and.b32  	%r288, %r201, 4096;
	setp.eq.s32 	%p17, %r288, 0;
	@%p17 bra 	$L__BB0_32;
	ld.global.u32 	%r289, [%rd6+240];
	xor.b32  	%r335, %r335, %r289;
	ld.global.u32 	%r290, [%rd6+244];
	xor.b32  	%r334, %r334, %r290;
	ld.global.u32 	%r291, [%rd6+248];
	xor.b32  	%r333, %r333, %r291;
	ld.global.u32 	%r292, [%rd6+252];
	xor.b32  	%r332, %r332, %r292;
	ld.global.u32 	%r293, [%rd6+256];
	xor.b32  	%r331, %r331, %r293;
$L__BB0_32:
	and.b32  	%r295, %r201, 8192;
	setp.eq.s32 	%p18, %r295, 0;
	@%p18 bra 	$L__BB0_34;
	ld.global.u32 	%r296, [%rd6+260];
	xor.b32  	%r335, %r335, %r296;
	ld.global.u32 	%r297, [%rd6+264];
	xor.b32  	%r334, %r334, %r297;
	ld.global.u32 	%r298, [%rd6+268];
	xor.b32  	%r333, %r333, %r298;
	ld.global.u32 	%r299, [%rd6+272];
	xor.b32  	%r332, %r332, %r299;
	ld.global.u32 	%r300, [%rd6+276];
	xor.b32  	%r331, %r331, %r300;
$L__BB0_34:
	and.b32  	%r302, %r201, 16384;
	setp.eq.s32 	%p19, %r302, 0;
	@%p19 bra 	$L__BB0_36;
	ld.global.u32 	%r303, [%rd6+280];
	xor.b32  	%r335, %r335, %r303;
	ld.global.u32 	%r304, [%rd6+284];
	xor.b32  	%r334, %r334, %r304;
	ld.global.u32 	%r305, [%rd6+288];
	xor.b32  	%r333, %r333, %r305;
	ld.global.u32 	%r306, [%rd6+292];
	xor.b32  	%r332, %r332, %r306;
	ld.global.u32 	%r307, [%rd6+296];
	xor.b32  	%r331, %r331, %r307;
$L__BB0_36:
	and.b32  	%r309, %r201, 32768;
	setp.eq.s32 	%p20, %r309, 0;
	@%p20 bra 	$L__BB0_38;
	ld.global.u32 	%r310, [%rd6+300];
	xor.b32  	%r335, %r335, %r310;
	ld.global.u32 	%r311, [%rd6+304];
	xor.b32  	%r334, %r334, %r311;
	ld.global.u32 	%r312, [%rd6+308];
	xor.b32  	%r333, %r333, %r312;
	ld.global.u32 	%r313, [%rd6+312];
	xor.b32  	%r332, %r332, %r313;
	ld.global.u32 	%r314, [%rd6+316];
	xor.b32  	%r331, %r331, %r314;
$L__BB0_38:
	add.s32 	%r330, %r330, 16;
	setp.ne.s32 	%p21, %r330, 32;
	@%p21 bra 	$L__BB0_6;
	mad.lo.s32 	%r315, %r324, -31, %r11;
	add.s32 	%r324, %r315, 1;
	setp.ne.s32 	%p22, %r324, 5;
	@%p22 bra 	$L__BB0_5;
	st.global.u32 	[%rd2+4], %r335;
	st.global.u32 	[%rd2+8], %r334;
	st.global.u32 	[%rd2+12], %r333;
	st.global.u32 	[%rd2+16], %r332;
	st.global.u32 	[%rd2+20], %r331;
	add.s32 	%r318, %r318, 1;
	setp.lt.u32 	%p23, %r318, %r2;
	@%p23 bra 	$L__BB0_4;
$L__BB0_41:
	shr.u64 	%rd7, %rd17, 2;
	add.s32 	%r317, %r317, 1;
	setp.gt.u64 	%p24, %rd17, 3;
	mov.u64 	%rd17, %rd7;
	@%p24 bra 	$L__BB0_2;
$L__BB0_42:
	mov.b32 	%r316, 0;
	st.global.v2.u32 	[%rd2+24], {%r316, %r316};
	st.global.u32 	[%rd2+32], %r316;
	mov.b64 	%rd16, 0;
	st.global.u64 	[%rd2+40], %rd16;
	ret;

}
	// .globl	_Z3runPmPhS0_mmS0_PjP17curandStateXORWOW
.visible .entry _Z3runPmPhS0_mmS0_PjP17curandStateXORWOW(
	.param .u64 .ptr .align 1 _Z3runPmPhS0_mmS0_PjP17curandStateXORWOW_param_0,
	.param .u64 .ptr .align 1 _Z3runPmPhS0_mmS0_PjP17curandStateXORWOW_param_1,
	.param .u64 .ptr .align 1 _Z3runPmPhS0_mmS0_PjP17curandStateXORWOW_param_2,
	.param .u64 _Z3runPmPhS0_mmS0_PjP17curandStateXORWOW_param_3,
	.param .u64 _Z3runPmPhS0_mmS0_PjP17curandStateXORWOW_param_4,
	.param .u64 .ptr .align 1 _Z3runPmPhS0_mmS0_PjP17curandStateXORWOW_param_5,
	.param .u64 .ptr .align 1 _Z3runPmPhS0_mmS0_PjP17curandStateXORWOW_param_6,
	.param .u64 .ptr .align 1 _Z3runPmPhS0_mmS0_PjP17curandStateXORWOW_param_7
)
{
	.local .align 8 .b8 	__local_depot1[8];
	.reg .b64 	%SP;
	.reg .b64 	%SPL;
	.reg .pred 	%p<112>;
	.reg .b16 	%rs<182>;
	.reg .b32 	%r<594>;
	.reg .b32 	%f<22>;
	.reg .b64 	%rd<242>;
	// demoted variable
	.shared .align 1 .b8 shared_msgDigest[16];
	// demoted variable
	.shared .align 1 .b8 shared_shiftPerRound[64];
	// demoted variable
	.shared .align 4 .b8 shared_sineConstArr[256];
	mov.u64 	%SPL, __local_depot1;
	cvta.local.u64 	%SP, %SPL;
	ld.param.u64 	%rd64, [_Z3runPmPhS0_mmS0_PjP17curandStateXORWOW_param_1];
	ld.param.u64 	%rd65, [_Z3runPmPhS0_mmS0_PjP17curandStateXORWOW_param_3];
	ld.param.u64 	%rd66, [_Z3runPmPhS0_mmS0_PjP17curandStateXORWOW_param_4];
	ld.param.u64 	%rd68, [_Z3runPmPhS0_mmS0_PjP17curandStateXORWOW_param_5];
	ld.param.u64 	%rd69, [_Z3runPmPhS0_mmS0_PjP17curandStateXORWOW_param_6];
	ld.param.u64 	%rd67, [_Z3runPmPhS0_mmS0_PjP17curandStateXORWOW_param_7];
	cvta.to.global.u64 	%rd1, %rd68;
	cvta.to.global.u64 	%rd2, %rd69;
	mov.u32 	%r136, %ctaid.x;
	mov.u32 	%r1, %ntid.x;
	mov.u32 	%r549, %tid.x;
	mad.lo.s32 	%r3, %r136, %r1, %r549;
	cvt.u64.u32 	%rd224, %r549;
	setp.le.u64 	%p2, %rd65, %rd224;
	@%p2 bra 	$L__BB1_3;
	cvta.to.global.u64 	%rd4, %rd64;
	mov.u32 	%r137, inputMsg;
$L__BB1_2:
	add.s64 	%rd70, %rd4, %rd224;
	ld.global.u8 	%rs1, [%rd70];
	add.s32 	%r138, %r137, %r549;
	st.shared.u8 	[%r138], %rs1;
	add.s32 	%r549, %r549, %r1;
	cvt.s64.s32 	%rd224, %r549;
	setp.gt.u64 	%p3, %rd65, %rd224;
	@%p3 bra 	$L__BB1_2;
$L__BB1_3:
	bar.sync 	0;
	setp.eq.s32 	%p4, %r3, 3;
	@%p4 bra 	$L__BB1_55;
	setp.eq.s32 	%p5, %r3, 2;
	@%p5 bra 	$L__BB1_54;
	setp.ne.s32 	%p6, %r3, 0;
	@%p6 bra 	$L__BB1_56;
	shr.u64 	%rd71, %rd66, 3;
	{ // callseq 0, 0
	.param .b64 param0;
	st.param.b64 	[param0], %rd71;
	.param .b64 retval0;
	call.uni (retval0), 
	malloc, 
	(
	param0
	);
	ld.param.b64 	%rd72, [retval0];
	} // callseq 0
	{ // callseq 1, 0
	.param .b64 param0;
	st.param.b64 	[param0], 16;
	.param .b64 retval0;
	call.uni (retval0), 
	malloc, 
	(
	param0
	);
	ld.param.b64 	%rd73, [retval0];
	} // callseq 1
	setp.eq.s64 	%p7, %rd65, 0;
	@%p7 bra 	$L__BB1_18;
	and.b64  	%rd9, %rd65, 7;
	setp.lt.u64 	%p8, %rd65, 8;
	mov.b64 	%rd227, 0;
	@%p8 bra 	$L__BB1_10;
	and.b64  	%rd227, %rd65, -8;
	mov.b64 	%rd225, 0;
	mov.u32 	%r204, inputMsg;
$L__BB1_9:
	.pragma "nounroll";
	cvt.u32.u64 	%r203, %rd225;
	add.s32 	%r205, %r204, %r203;
	ld.shared.u8 	%rs66, [%r205];
	add.s64 	%rd76, %rd72, %rd225;
	st.u8 	[%rd76], %rs66;
	and.b64  	%rd77, %rd225, 4294967288;
	ld.shared.u8 	%rs67, [%r205+1];
	add.s64 	%rd78, %rd72, %rd77;
	st.u8 	[%rd78+1], %rs67;
	ld.shared.u8 	%rs68, [%r205+2];
	st.u8 	[%rd78+2], %rs68;
	ld.shared.u8 	%rs69, [%r205+3];
	st.u8 	[%rd78+3], %rs69;
	ld.shared.u8 	%rs70, [%r205+4];
	st.u8 	[%rd78+4], %rs70;
	ld.shared.u8 	%rs71, [%r205+5];
	st.u8 	[%rd78+5], %rs71;
	ld.shared.u8 	%rs72, [%r205+6];
	st.u8 	[%rd78+6], %rs72;
	ld.shared.u8 	%rs73, [%r205+7];
	st.u8 	[%rd78+7], %rs73;
	add.s64 	%rd225, %rd225, 8;
	setp.ne.s64 	%p9, %rd225, %rd227;
	@%p9 bra 	$L__BB1_9;
$L__BB1_10:
	setp.eq.s64 	%p10, %rd9, 0;
	@%p10 bra 	$L__BB1_18;
	and.b64  	%rd14, %rd65, 3;
	setp.lt.u64 	%p11, %rd9, 4;
	@%p11 bra 	$L__BB1_13;
	cvt.u32.u64 	%r206, %rd227;
	mov.u32 	%r207, inputMsg;
	add.s32 	%r208, %r207, %r206;
	ld.shared.u8 	%rs74, [%r208];
	add.s64 	%rd79, %rd72, %rd227;
	st.u8 	[%rd79], %rs74;
	and.b64  	%rd80, %rd227, 4294967295;
	ld.shared.u8 	%rs75, [%r208+1];
	add.s64 	%rd81, %rd72, %rd80;
	st.u8 	[%rd81+1], %rs75;
	ld.shared.u8 	%rs76, [%r208+2];
	st.u8 	[%rd81+2], %rs76;
	ld.shared.u8 	%rs77, [%r208+3];
	st.u8 	[%rd81+3], %rs77;
	add.s64 	%rd82, %rd227, 4;
	and.b64  	%rd227, %rd82, 4294967295;
$L__BB1_13:
	setp.eq.s64 	%p12, %rd14, 0;
	@%p12 bra 	$L__BB1_18;
	setp.eq.s64 	%p13, %rd14, 1;
	@%p13 bra 	$L__BB1_16;
	cvt.u32.u64 	%r209, %rd227;
	mov.u32 	%r210, inputMsg;
	add.s32 	%r211, %r210, %r209;
	ld.shared.u8 	%rs78, [%r211];
	add.s64 	%rd83, %rd72, %rd227;
	st.u8 	[%rd83], %rs78;
	and.b64  	%rd84, %rd227, 4294967295;
	ld.shared.u8 	%rs79, [%r211+1];
	add.s64 	%rd85, %rd72, %rd84;
	st.u8 	[%rd85+1], %rs79;
	add.s64 	%rd86, %rd227, 2;
	and.b64  	%rd227, %rd86, 4294967295;
$L__BB1_16:
	and.b64  	%rd87, %rd65, 1;
	setp.eq.b64 	%p14, %rd87, 1;
	not.pred 	%p15, %p14;
	@%p15 bra 	$L__BB1_18;
	cvt.u32.u64 	%r212, %rd227;
	mov.u32 	%r213, inputMsg;
	add.s32 	%r214, %r213, %r212;
	ld.shared.u8 	%rs80, [%r214];
	add.s64 	%rd88, %rd72, %rd227;
	st.u8 	[%rd88], %rs80;
$L__BB1_18:
	add.s64 	%rd89, %rd72, %rd65;
	mov.b16 	%rs81, 128;
	st.u8 	[%rd89], %rs81;
	cvt.u32.u64 	%r215, %rd65;
	add.s32 	%r550, %r215, 1;
	cvt.s64.s32 	%rd229, %r550;
	add.s64 	%rd90, %rd66, -64;
	shr.u64 	%rd20, %rd90, 3;
	setp.le.u64 	%p16, %rd20, %rd229;
	@%p16 bra 	$L__BB1_20;
$L__BB1_19:
	add.s64 	%rd91, %rd72, %rd229;
	mov.b16 	%rs82, 0;
	st.u8 	[%rd91], %rs82;
	add.s32 	%r550, %r550, 1;
	cvt.s64.s32 	%rd229, %r550;
	setp.gt.u64 	%p17, %rd20, %rd229;
	@%p17 bra 	$L__BB1_19;
$L__BB1_20:
	setp.lt.u64 	%p18, %rd66, 512;
	mov.b32 	%r571, 19088743;
	mov.b32 	%r570, -1985229329;
	mov.b32 	%r569, -19088744;
	mov.b32 	%r568, 1985229328;
	@%p18 bra 	$L__BB1_53;
	shr.u64 	%rd23, %rd66, 9;
	mov.b32 	%r568, 1985229328;
	mov.b32 	%r569, -19088744;
	mov.b32 	%r570, -1985229329;
	mov.b32 	%r571, 19088743;
	mov.b64 	%rd230, 0;
$L__BB1_22:
	shl.b64 	%rd25, %rd230, 4;
	mov.b32 	%r555, 0;
	mov.u32 	%r556, %r571;
	mov.u32 	%r557, %r570;
	mov.u32 	%r558, %r569;
	mov.u32 	%r559, %r568;
$L__BB1_23:
	setp.gt.u32 	%p19, %r555, 15;
	@%p19 bra 	$L__BB1_25;
	and.b32  	%r234, %r557, %r558;
	not.b32 	%r235, %r557;
	and.b32  	%r236, %r559, %r235;
	or.b32  	%r560, %r234, %r236;
	mov.u32 	%r561, %r555;
	bra.uni 	$L__BB1_30;
$L__BB1_25:
	setp.gt.u32 	%p20, %r555, 31;
	@%p20 bra 	$L__BB1_27;
	and.b32  	%r230, %r557, %r559;
	not.b32 	%r231, %r559;
	and.b32  	%r232, %r558, %r231;
	or.b32  	%r560, %r230, %r232;
	mad.lo.s32 	%r233, %r555, 5, 1;
	and.b32  	%r561, %r233, 13;
	bra.uni 	$L__BB1_30;
$L__BB1_27:
	setp.gt.u32 	%p21, %r555, 47;
	@%p21 bra 	$L__BB1_29;
	xor.b32  	%r228, %r558, %r559;
	xor.b32  	%r560, %r228, %r557;
	mad.lo.s32 	%r229, %r555, 3, 5;
	and.b32  	%r561, %r229, 13;
	bra.uni 	$L__BB1_30;
$L__BB1_29:
	not.b32 	%r225, %r559;
	or.b32  	%r226, %r557, %r225;
	xor.b32  	%r560, %r226, %r558;
	mul.lo.s32 	%r227, %r555, 7;
	and.b32  	%r561, %r227, 12;
$L__BB1_30:
	add.s32 	%r237, %r560, %r556;
	cvt.u64.u32 	%rd93, %r555;
	mul.wide.u32 	%rd94, %r555, 4;
	add.s64 	%rd26, %rd2, %rd94;
	ld.global.u32 	%r238, [%rd26];
	add.s32 	%r239, %r237, %r238;
	cvt.u64.u32 	%rd95, %r561;
	add.s64 	%rd96, %rd25, %rd95;
	shl.b64 	%rd97, %rd96, 2;
	add.s64 	%rd98, %rd72, %rd97;
	ld.u32 	%r240, [%rd98];
	add.s32 	%r241, %r239, %r240;
	add.s64 	%rd27, %rd1, %rd93;
	ld.global.u8 	%r242, [%rd27];
	shf.l.wrap.b32 	%r243, %r241, %r241, %r242;
	add.s32 	%r556, %r243, %r557;
	add.s32 	%r563, %r555, 1;
	setp.lt.u32 	%p22, %r555, 15;
	@%p22 bra 	$L__BB1_36;
	setp.lt.u32 	%p23, %r555, 31;
	@%p23 bra 	$L__BB1_35;
	setp.lt.u32 	%p24, %r555, 47;
	@%p24 bra 	$L__BB1_34;
	not.b32 	%r244, %r558;
	or.b32  	%r245, %r556, %r244;
	xor.b32  	%r562, %r245, %r557;
	mul.lo.s32 	%r246, %r563, 7;
	and.b32  	%r563, %r246, 15;
	bra.uni 	$L__BB1_37;
$L__BB1_34:
	xor.b32  	%r247, %r557, %r558;
	xor.b32  	%r562, %r247, %r556;
	mad.lo.s32 	%r248, %r563, 3, 5;
	and.b32  	%r563, %r248, 12;
	bra.uni 	$L__BB1_37;
$L__BB1_35:
	and.b32  	%r249, %r556, %r558;
	not.b32 	%r250, %r558;
	and.b32  	%r251, %r557, %r250;
	or.b32  	%r562, %r249, %r251;
	mad.lo.s32 	%r252, %r563, 5, 1;
	and.b32  	%r563, %r252, 14;
	bra.uni 	$L__BB1_37;
$L__BB1_36:
	and.b32  	%r253, %r556, %r557;
	not.b32 	%r254, %r556;
	and.b32  	%r255, %r558, %r254;
	or.b32  	%r562, %r253, %r255;
$L__BB1_37:
	add.s32 	%r256, %r562, %r559;
	ld.global.u32 	%r257, [%rd26+4];
	add.s32 	%r258, %r256, %r257;
	cvt.u64.u32 	%rd99, %r563;
	add.s64 	%rd100, %rd25, %rd99;
	shl.b64 	%rd101, %rd100, 2;
	add.s64 	%rd102, %rd72, %rd101;
	ld.u32 	%r259, [%rd102];
	add.s32 	%r260, %r258, %r259;
	ld.global.u8 	%r261, [%rd27+1];
	shf.l.wrap.b32 	%r262, %r260, %r260, %r261;
	add.s32 	%r559, %r262, %r556;
	add.s32 	%r565, %r555, 2;
	setp.lt.u32 	%p25, %r555, 14;
	@%p25 bra 	$L__BB1_43;
	setp.lt.u32 	%p26, %r555, 30;
	@%p26 bra 	$L__BB1_42;
	setp.lt.u32 	%p27, %r555, 46;
	@%p27 bra 	$L__BB1_41;
	not.b32 	%r263, %r557;
	or.b32  	%r264, %r559, %r263;
	xor.b32  	%r564, %r264, %r556;
	mul.lo.s32 	%r265, %r565, 7;
	and.b32  	%r565, %r265, 14;
	bra.uni 	$L__BB1_44;
$L__BB1_41:
	xor.b32  	%r266, %r556, %r557;
	xor.b32  	%r564, %r266, %r559;
	mad.lo.s32 	%r267, %r565, 3, 5;
	and.b32  	%r565, %r267, 15;
	bra.uni 	$L__BB1_44;
$L__BB1_42:
	and.b32  	%r268, %r559, %r557;
	not.b32 	%r269, %r557;
	and.b32  	%r270, %r556, %r269;
	or.b32  	%r564, %r268, %r270;
	mad.lo.s32 	%r271, %r565, 5, 1;
	and.b32  	%r565, %r271, 15;
	bra.uni 	$L__BB1_44;
$L__BB1_43:
	and.b32  	%r272, %r559, %r556;
	not.b32 	%r273, %r559;
	and.b32  	%r274, %r557, %r273;
	or.b32  	%r564, %r272, %r274;
$L__BB1_44:
	add.s32 	%r275, %r564, %r558;
	ld.global.u32 	%r276, [%rd26+8];
	add.s32 	%r277, %r275, %r276;
	cvt.u64.u32 	%rd103, %r565;
	add.s64 	%rd104, %rd25, %rd103;
	shl.b64 	%rd105, %rd104, 2;
	add.s64 	%rd106, %rd72, %rd105;
	ld.u32 	%r278, [%rd106];
	add.s32 	%r279, %r277, %r278;
	ld.global.u8 	%r280, [%rd27+2];
	shf.l.wrap.b32 	%r281, %r279, %r279, %r280;
	add.s32 	%r558, %r281, %r559;
	add.s32 	%r567, %r555, 3;
	setp.lt.u32 	%p28, %r555, 13;
	@%p28 bra 	$L__BB1_50;
	setp.lt.u32 	%p29, %r555, 29;
	@%p29 bra 	$L__BB1_49;
	setp.lt.u32 	%p30, %r555, 45;
	@%p30 bra 	$L__BB1_48;
	not.b32 	%r282, %r556;
	or.b32  	%r283, %r558, %r282;
	xor.b32  	%r566, %r283, %r559;
	mul.lo.s32 	%r284, %r567, 7;
	and.b32  	%r567, %r284, 13;
	bra.uni 	$L__BB1_51;
$L__BB1_48:
	xor.b32  	%r285, %r559, %r556;
	xor.b32  	%r566, %r285, %r558;
	mad.lo.s32 	%r286, %r567, 3, 5;
	and.b32  	%r567, %r286, 14;
	bra.uni 	$L__BB1_51;
$L__BB1_49:
	and.b32  	%r287, %r558, %r556;
	not.b32 	%r288, %r556;
	and.b32  	%r289, %r559, %r288;
	or.b32  	%r566, %r287, %r289;
	mad.lo.s32 	%r290, %r567, 5, 1;
	and.b32  	%r567, %r290, 12;
	bra.uni 	$L__BB1_51;
$L__BB1_50:
	and.b32  	%r291, %r558, %r559;
	not.b32 	%r292, %r558;
	and.b32  	%r293, %r556, %r292;
	or.b32  	%r566, %r291, %r293;
$L__BB1_51:
	add.s32 	%r294, %r566, %r557;
	ld.global.u32 	%r295, [%rd26+12];
	add.s32 	%r296, %r294, %r295;
	cvt.u64.u32 	%rd107, %r567;
	add.s64 	%rd108, %rd25, %rd107;
	shl.b64 	%rd109, %rd108, 2;
	add.s64 	%rd110, %rd72, %rd109;
	ld.u32 	%r297, [%rd110];
	add.s32 	%r298, %r296, %r297;
	ld.global.u8 	%r299, [%rd27+3];
	shf.l.wrap.b32 	%r300, %r298, %r298, %r299;
	add.s32 	%r557, %r300, %r558;
	add.s32 	%r555, %r555, 4;
	setp.ne.s32 	%p31, %r555, 64;
	@%p31 bra 	$L__BB1_23;
	add.s32 	%r571, %r556, %r571;
	add.s32 	%r570, %r557, %r570;
	add.s32 	%r569, %r558, %r569;
	add.s32 	%r568, %r559, %r568;
	add.s64 	%rd230, %rd230, 1;
	setp.ne.s64 	%p32, %rd230, %rd23;
	@%p32 bra 	$L__BB1_22;
$L__BB1_53:
	shr.u32 	%r301, %r571, 24;
	st.u8 	[%rd73], %r301;
	shr.u32 	%r302, %r570, 24;
	st.u8 	[%rd73+4], %r302;
	shr.u32 	%r303, %r569, 24;
	st.u8 	[%rd73+8], %r303;
	shr.u32 	%r304, %r568, 24;
	st.u8 	[%rd73+12], %r304;
	shr.u32 	%r305, %r571, 16;
	st.u8 	[%rd73+1], %r305;
	shr.u32 	%r306, %r570, 16;
	st.u8 	[%rd73+5], %r306;
	shr.u32 	%r307, %r569, 16;
	st.u8 	[%rd73+9], %r307;
	shr.u32 	%r308, %r568, 16;
	st.u8 	[%rd73+13], %r308;
	shr.u32 	%r309, %r571, 8;
	st.u8 	[%rd73+2], %r309;
	shr.u32 	%r310, %r570, 8;
	st.u8 	[%rd73+6], %r310;
	shr.u32 	%r311, %r569, 8;
	st.u8 	[%rd73+10], %r311;
	shr.u32 	%r312, %r568, 8;
	st.u8 	[%rd73+14], %r312;
	st.u8 	[%rd73+3], %r571;
	st.u8 	[%rd73+7], %r570;
	st.u8 	[%rd73+11], %r569;
	st.u8 	[%rd73+15], %r568;
	{ // callseq 2, 0
	.param .b64 param0;
	st.param.b64 	[param0], %rd72;
	call.uni 
	free, 
	(
	param0
	);
	} // callseq 2
	ld.u8 	%rs83, [%rd73];
	st.shared.u8 	[shared_msgDigest], %rs83;
	ld.u8 	%rs84, [%rd73+1];
	st.shared.u8 	[shared_msgDigest+1], %rs84;
	ld.u8 	%rs85, [%rd73+2];
	st.shared.u8 	[shared_msgDigest+2], %rs85;
	ld.u8 	%rs86, [%rd73+3];
	st.shared.u8 	[shared_msgDigest+3], %rs86;
	ld.u8 	%rs87, [%rd73+4];
	st.shared.u8 	[shared_msgDigest+4], %rs87;
	ld.u8 	%rs88, [%rd73+5];
	st.shared.u8 	[shared_msgDigest+5], %rs88;
	ld.u8 	%rs89, [%rd73+6];
	st.shared.u8 	[shared_msgDigest+6], %rs89;
	ld.u8 	%rs90, [%rd73+7];
	st.shared.u8 	[shared_msgDigest+7], %rs90;
	ld.u8 	%rs91, [%rd73+8];
	st.shared.u8 	[shared_msgDigest+8], %rs91;
	ld.u8 	%rs92, [%rd73+9];
	st.shared.u8 	[shared_msgDigest+9], %rs92;
	ld.u8 	%rs93, [%rd73+10];
	st.shared.u8 	[shared_msgDigest+10], %rs93;
	ld.u8 	%rs94, [%rd73+11];
	st.shared.u8 	[shared_msgDigest+11], %rs94;
	ld.u8 	%rs95, [%rd73+12];
	st.shared.u8 	[shared_msgDigest+12], %rs95;
	ld.u8 	%rs96, [%rd73+13];
	st.shared.u8 	[shared_msgDigest+13], %rs96;
	ld.u8 	%rs97, [%rd73+14];
	st.shared.u8 	[shared_msgDigest+14], %rs97;
	ld.u8 	%rs98, [%rd73+15];
	st.shared.u8 	[shared_msgDigest+15], %rs98;
	bra.uni 	$L__BB1_56;
$L__BB1_54:
	ld.global.u8 	%rs2, [%rd1];
	st.shared.u8 	[shared_shiftPerRound], %rs2;
	ld.global.u8 	%rs3, [%rd1+1];
	st.shared.u8 	[shared_shiftPerRound+1], %rs3;
	ld.global.u8 	%rs4, [%rd1+2];
	st.shared.u8 	[shared_shiftPerRound+2], %rs4;
	ld.global.u8 	%rs5, [%rd1+3];
	st.shared.u8 	[shared_shiftPerRound+3], %rs5;
	ld.global.u8 	%rs6, [%rd1+4];
	st.shared.u8 	[shared_shiftPerRound+4], %rs6;
	ld.global.u8 	%rs7, [%rd1+5];
	st.shared.u8 	[shared_shiftPerRound+5], %rs7;
	ld.global.u8 	%rs8, [%rd1+6];
	st.shared.u8 	[shared_shiftPerRound+6], %rs8;
	ld.global.u8 	%rs9, [%rd1+7];
	st.shared.u8 	[shared_shiftPerRound+7], %rs9;
	ld.global.u8 	%rs10, [%rd1+8];
	st.shared.u8 	[shared_shiftPerRound+8], %rs10;
	ld.global.u8 	%rs11, [%rd1+9];
	st.shared.u8 	[shared_shiftPerRound+9], %rs11;
	ld.global.u8 	%rs12, [%rd1+10];
	st.shared.u8 	[shared_shiftPerRound+10], %rs12;
	ld.global.u8 	%rs13, [%rd1+11];
	st.shared.u8 	[shared_shiftPerRound+11], %rs13;
	ld.global.u8 	%rs14, [%rd1+12];
	st.shared.u8 	[shared_shiftPerRound+12], %rs14;
	ld.global.u8 	%rs15, [%rd1+13];
	st.shared.u8 	[shared_shiftPerRound+13], %rs15;
	ld.global.u8 	%rs16, [%rd1+14];
	st.shared.u8 	[shared_shiftPerRound+14], %rs16;
	ld.global.u8 	%rs17, [%rd1+15];
	st.shared.u8 	[shared_shiftPerRound+15], %rs17;
	ld.global.u8 	%rs18, [%rd1+16];
	st.shared.u8 	[shared_shiftPerRound+16], %rs18;
	ld.global.u8 	%rs19, [%rd1+17];
	st.shared.u8 	[shared_shiftPerRound+17], %rs19;
	ld.global.u8 	%rs20, [%rd1+18];
	st.shared.u8 	[shared_shiftPerRound+18], %rs20;
	ld.global.u8 	%rs21, [%rd1+19];
	st.shared.u8 	[shared_shiftPerRound+19], %rs21;
	ld.global.u8 	%rs22, [%rd1+20];
	st.shared.u8 	[shared_shiftPerRound+20], %rs22;
	ld.global.u8 	%rs23, [%rd1+21];
	st.shared.u8 	[shared_shiftPerRound+21], %rs23;
	ld.global.u8 	%rs24, [%rd1+22];
	st.shared.u8 	[shared_shiftPerRound+22], %rs24;
	ld.global.u8 	%rs25, [%rd1+23];
	st.shared.u8 	[shared_shiftPerRound+23], %rs25;
	ld.global.u8 	%rs26, [%rd1+24];
	st.shared.u8 	[shared_shiftPerRound+24], %rs26;
	ld.global.u8 	%rs27, [%rd1+25];
	st.shared.u8 	[shared_shiftPerRound+25], %rs27;
	ld.global.u8 	%rs28, [%rd1+26];
	st.shared.u8 	[shared_shiftPerRound+26], %rs28;
	ld.global.u8 	%rs29, [%rd1+27];
	st.shared.u8 	[shared_shiftPerRound+27], %rs29;
	ld.global.u8 	%rs30, [%rd1+28];
	st.shared.u8 	[shared_shiftPerRound+28], %rs30;
	ld.global.u8 	%rs31, [%rd1+29];
	st.shared.u8 	[shared_shiftPerRound+29], %rs31;
	ld.global.u8 	%rs32, [%rd1+30];
	st.shared.u8 	[shared_shiftPerRound+30], %rs32;
	ld.global.u8 	%rs33, [%rd1+31];
	st.shared.u8 	[shared_shiftPerRound+31], %rs33;
	ld.global.u8 	%rs34, [%rd1+32];
	st.shared.u8 	[shared_shiftPerRound+32], %rs34;
	ld.global.u8 	%rs35, [%rd1+33];
	st.shared.u8 	[shared_shiftPerRound+33], %rs35;
	ld.global.u8 	%rs36, [%rd1+34];
	st.shared.u8 	[shared_shiftPerRound+34], %rs36;
	ld.global.u8 	%rs37, [%rd1+35];
	st.shared.u8 	[shared_shiftPerRound+35], %rs37;
	ld.global.u8 	%rs38, [%rd1+36];
	st.shared.u8 	[shared_shiftPerRound+36], %rs38;
	ld.global.u8 	%rs39, [%rd1+37];
	st.shared.u8 	[shared_shiftPerRound+37], %rs39;
	ld.global.u8 	%rs40, [%rd1+38];
	st.shared.u8 	[shared_shiftPerRound+38], %rs40;
	ld.global.u8 	%rs41, [%rd1+39];
	st.shared.u8 	[shared_shiftPerRound+39], %rs41;
	ld.global.u8 	%rs42, [%rd1+40];
	st.shared.u8 	[shared_shiftPerRound+40], %rs42;
	ld.global.u8 	%rs43, [%rd1+41];
	st.shared.u8 	[shared_shiftPerRound+41], %rs43;
	ld.global.u8 	%rs44, [%rd1+42];
	st.shared.u8 	[shared_shiftPerRound+42], %rs44;
	ld.global.u8 	%rs45, [%rd1+43];
	st.shared.u8 	[shared_shiftPerRound+43], %rs45;
	ld.global.u8 	%rs46, [%rd1+44];
	st.shared.u8 	[shared_shiftPerRound+44], %rs46;
	ld.global.u8 	%rs47, [%rd1+45];
	st.shared.u8 	[shared_shiftPerRound+45], %rs47;
	ld.global.u8 	%rs48, [%rd1+46];
	st.shared.u8 	[shared_shiftPerRound+46], %rs48;
	ld.global.u8 	%rs49, [%rd1+47];
	st.shared.u8 	[shared_shiftPerRound+47], %rs49;
	ld.global.u8 	%rs50, [%rd1+48];
	st.shared.u8 	[shared_shiftPerRound+48], %rs50;
	ld.global.u8 	%rs51, [%rd1+49];
	st.shared.u8 	[shared_shiftPerRound+49], %rs51;
	ld.global.u8 	%rs52, [%rd1+50];
	st.shared.u8 	[shared_shiftPerRound+50], %rs52;
	ld.global.u8 	%rs53, [%rd1+51];
	st.shared.u8 	[shared_shiftPerRound+51], %rs53;
	ld.global.u8 	%rs54, [%rd1+52];
	st.shared.u8 	[shared_shiftPerRound+52], %rs54;
	ld.global.u8 	%rs55, [%rd1+53];
	st.shared.u8 	[shared_shiftPerRound+53], %rs55;
	ld.global.u8 	%rs56, [%rd1+54];
	st.shared.u8 	[shared_shiftPerRound+54], %rs56;
	ld.global.u8 	%rs57, [%rd1+55];
	st.shared.u8 	[shared_shiftPerRound+55], %rs57;
	ld.global.u8 	%rs58, [%rd1+56];
	st.shared.u8 	[shared_shiftPerRound+56], %rs58;
	ld.global.u8 	%rs59, [%rd1+57];
	st.shared.u8 	[shared_shiftPerRound+57], %rs59;
	ld.global.u8 	%rs60, [%rd1+58];
	st.shared.u8 	[shared_shiftPerRound+58], %rs60;
	ld.global.u8 	%rs61, [%rd1+59];
	st.shared.u8 	[shared_shiftPerRound+59], %rs61;
	ld.global.u8 	%rs62, [%rd1+60];
	st.shared.u8 	[shared_shiftPerRound+60], %rs62;
	ld.global.u8 	%rs63, [%rd1+61];
	st.shared.u8 	[shared_shiftPerRound+61], %rs63;
	ld.global.u8 	%rs64, [%rd1+62];
	st.shared.u8 	[shared_shiftPerRound+62], %rs64;
	ld.global.u8 	%rs65, [%rd1+63];
	st.shared.u8 	[shared_shiftPerRound+63], %rs65;
	bra.uni 	$L__BB1_56;
$L__BB1_55:
	ld.global.u32 	%r139, [%rd2];
	st.shared.u32 	[shared_sineConstArr], %r139;
	ld.global.u32 	%r140, [%rd2+4];
	st.shared.u32 	[shared_sineConstArr+4], %r140;
	ld.global.u32 	%r141, [%rd2+8];
	st.shared.u32 	[shared_sineConstArr+8], %r141;
	ld.global.u32 	%r142, [%rd2+12];
	st.shared.u32 	[shared_sineConstArr+12], %r142;
	ld.global.u32 	%r143, [%rd2+16];
	st.shared.u32 	[shared_sineConstArr+16], %r143;
	ld.global.u32 	%r144, [%rd2+20];
	st.shared.u32 	[shared_sineConstArr+20], %r144;
	ld.global.u32 	%r145, [%rd2+24];
	st.shared.u32 	[shared_sineConstArr+24], %r145;
	ld.global.u32 	%r146, [%rd2+28];
	st.shared.u32 	[shared_sineConstArr+28], %r146;
	ld.global.u32 	%r147, [%rd2+32];
	st.shared.u32 	[shared_sineConstArr+32], %r147;
	ld.global.u32 	%r148, [%rd2+36];
	st.shared.u32 	[shared_sineConstArr+36], %r148;
	ld.global.u32 	%r149, [%rd2+40];
	st.shared.u32 	[shared_sineConstArr+40], %r149;
	ld.global.u32 	%r150, [%rd2+44];
	st.shared.u32 	[shared_sineConstArr+44], %r150;
	ld.global.u32 	%r151, [%rd2+48];
	st.shared.u32 	[shared_sineConstArr+48], %r151;
	ld.global.u32 	%r152, [%rd2+52];
	st.shared.u32 	[shared_sineConstArr+52], %r152;
	ld.global.u32 	%r153, [%rd2+56];
	st.shared.u32 	[shared_sineConstArr+56], %r153;
	ld.global.u32 	%r154, [%rd2+60];
	st.shared.u32 	[shared_sineConstArr+60], %r154;
	ld.global.u32 	%r155, [%rd2+64];
	st.shared.u32 	[shared_sineConstArr+64], %r155;
	ld.global.u32 	%r156, [%rd2+68];
	st.shared.u32 	[shared_sineConstArr+68], %r156;
	ld.global.u32 	%r157, [%rd2+72];
	st.shared.u32 	[shared_sineConstArr+72], %r157;
	ld.global.u32 	%r158, [%rd2+76];
	st.shared.u32 	[shared_sineConstArr+76], %r158;
	ld.global.u32 	%r159, [%rd2+80];
	st.shared.u32 	[shared_sineConstArr+80], %r159;
	ld.global.u32 	%r160, [%rd2+84];
	st.shared.u32 	[shared_sineConstArr+84], %r160;
	ld.global.u32 	%r161, [%rd2+88];
	st.shared.u32 	[shared_sineConstArr+88], %r161;
	ld.global.u32 	%r162, [%rd2+92];
	st.shared.u32 	[shared_sineConstArr+92], %r162;
	ld.global.u32 	%r163, [%rd2+96];
	st.shared.u32 	[shared_sineConstArr+96], %r163;
	ld.global.u32 	%r164, [%rd2+100];
	st.shared.u32 	[shared_sineConstArr+100], %r164;
	ld.global.u32 	%r165, [%rd2+104];
	st.shared.u32 	[shared_sineConstArr+104], %r165;
	ld.global.u32 	%r166, [%rd2+108];
	st.shared.u32 	[shared_sineConstArr+108], %r166;
	ld.global.u32 	%r167, [%rd2+112];
	st.shared.u32 	[shared_sineConstArr+112], %r167;
	ld.global.u32 	%r168, [%rd2+116];
	st.shared.u32 	[shared_sineConstArr+116], %r168;
	ld.global.u32 	%r169, [%rd2+120];
	st.shared.u32 	[shared_sineConstArr+120], %r169;
	ld.global.u32 	%r170, [%rd2+124];
	st.shared.u32 	[shared_sineConstArr+124], %r170;
	ld.global.u32 	%r171, [%rd2+128];
	st.shared.u32 	[shared_sineConstArr+128], %r171;
	ld.global.u32 	%r172, [%rd2+132];
	st.shared.u32 	[shared_sineConstArr+132], %r172;
	ld.global.u32 	%r173, [%rd2+136];
	st.shared.u32 	[shared_sineConstArr+136], %r173;
	ld.global.u32 	%r174, [%rd2+140];
	st.shared.u32 	[shared_sineConstArr+140], %r174;
	ld.global.u32 	%r175, [%rd2+144];
	st.shared.u32 	[shared_sineConstArr+144], %r175;
	ld.global.u32 	%r176, [%rd2+148];
	st.shared.u32 	[shared_sineConstArr+148], %r176;
	ld.global.u32 	%r177, [%rd2+152];
	st.shared.u32 	[shared_sineConstArr+152], %r177;
	ld.global.u32 	%r178, [%rd2+156];
	st.shared.u32 	[shared_sineConstArr+156], %r178;
	ld.global.u32 	%r179, [%rd2+160];
	st.shared.u32 	[shared_sineConstArr+160], %r179;
	ld.global.u32 	%r180, [%rd2+164];
	st.shared.u32 	[shared_sineConstArr+164], %r180;
	ld.global.u32 	%r181, [%rd2+168];
	st.shared.u32 	[shared_sineConstArr+168], %r181;
	ld.global.u32 	%r182, [%rd2+172];
	st.shared.u32 	[shared_sineConstArr+172], %r182;
	ld.global.u32 	%r183, [%rd2+176];
	st.shared.u32 	[shared_sineConstArr+176], %r183;
	ld.global.u32 	%r184, [%rd2+180];
	st.shared.u32 	[shared_sineConstArr+180], %r184;
	ld.global.u32 	%r185, [%rd2+184];
	st.shared.u32 	[shared_sineConstArr+184], %r185;
	ld.global.u32 	%r186, [%rd2+188];
	st.shared.u32 	[shared_sineConstArr+188], %r186;
	ld.global.u32 	%r187, [%rd2+192];
	st.shared.u32 	[shared_sineConstArr+192], %r187;
	ld.global.u32 	%r188, [%rd2+196];
	st.shared.u32 	[shared_sineConstArr+196], %r188;
	ld.global.u32 	%r189, [%rd2+200];
	st.shared.u32 	[shared_sineConstArr+200], %r189;
	ld.global.u32 	%r190, [%rd2+204];
	st.shared.u32 	[shared_sineConstArr+204], %r190;
	ld.global.u32 	%r191, [%rd2+208];
	st.shared.u32 	[shared_sineConstArr+208], %r191;
	ld.global.u32 	%r192, [%rd2+212];
	st.shared.u32 	[shared_sineConstArr+212], %r192;
	ld.global.u32 	%r193, [%rd2+216];
	st.shared.u32 	[shared_sineConstArr+216], %r193;
	ld.global.u32 	%r194, [%rd2+220];
	st.shared.u32 	[shared_sineConstArr+220], %r194;
	ld.global.u32 	%r195, [%rd2+224];
	st.shared.u32 	[shared_sineConstArr+224], %r195;
	ld.global.u32 	%r196, [%rd2+228];
	st.shared.u32 	[shared_sineConstArr+228], %r196;
	ld.global.u32 	%r197, [%rd2+232];
	st.shared.u32 	[shared_sineConstArr+232], %r197;
	ld.global.u32 	%r198, [%rd2+236];
	st.shared.u32 	[shared_sineConstArr+236], %r198;
	ld.global.u32 	%r199, [%rd2+240];
	st.shared.u32 	[shared_sineConstArr+240], %r199;
	ld.global.u32 	%r200, [%rd2+244];
	st.shared.u32 	[shared_sineConstArr+244], %r200;
	ld.global.u32 	%r201, [%rd2+248];
	st.shared.u32 	[shared_sineConstArr+248], %r201;
	ld.global.u32 	%r202, [%rd2+252];
	st.shared.u32 	[shared_sineConstArr+252], %r202;
$L__BB1_56:
	bar.sync 	0;
	{ // callseq 3, 0
	.param .b64 param0;
	st.param.b64 	[param0], %rd65;
	.param .b64 retval0;
	call.uni (retval0), 
	malloc, 
	(
	param0
	);
	ld.param.b64 	%rd112, [retval0];
	} // callseq 3
	{ // callseq 4, 0
	.param .b64 param0;
	st.param.b64 	[param0], 16;
	.param .b64 retval0;
	call.uni (retval0), 
	malloc, 
	(
	param0
	);
	ld.param.b64 	%rd114, [retval0];
	} // callseq 4
	cvta.to.global.u64 	%rd116, %rd67;
	mul.wide.s32 	%rd117, %r3, 48;
	add.s64 	%rd29, %rd116, %rd117;
	add.s64 	%rd118, %rd66, -64;
	cvt.u32.u64 	%r313, %rd65;
	add.s32 	%r70, %r313, 1;
	shr.u64 	%rd30, %rd118, 3;
	shr.u64 	%rd31, %rd66, 9;
	and.b64  	%rd32, %rd65, 3;
	and.b64  	%rd33, %rd65, 15;
	and.b64  	%rd34, %rd65, -4;
	mov.b64 	%rd231, 0;
$L__BB1_57:
	setp.eq.s64 	%p33, %rd65, 0;
	{ // callseq 5, 0
	.param .b64 param0;
	st.param.b64 	[param0], %rd65;
	.param .b64 retval0;
	call.uni (retval0), 
	malloc, 
	(
	param0
	);
	ld.param.b64 	%rd119, [retval0];
	} // callseq 5
	@%p33 bra 	$L__BB1_66;
	setp.lt.u64 	%p34, %rd65, 4;
	mov.b64 	%rd235, 0;
	@%p34 bra 	$L__BB1_61;
	add.s64 	%rd232, %rd119, 1;
	mov.u64 	%rd233, %rd34;
$L__BB1_60:
	.pragma "nounroll";
	ld.global.v2.u32 	{%r314, %r315}, [%rd29];
	shr.u32 	%r316, %r315, 2;
	xor.b32  	%r317, %r316, %r315;
	ld.global.v2.u32 	{%r318, %r319}, [%rd29+8];
	ld.global.v2.u32 	{%r320, %r321}, [%rd29+16];
	st.global.v2.u32 	[%rd29+8], {%r319, %r320};
	shl.b32 	%r322, %r321, 4;
	shl.b32 	%r323, %r317, 1;
	xor.b32  	%r324, %r323, %r322;
	xor.b32  	%r325, %r324, %r317;
	xor.b32  	%r326, %r325, %r321;
	st.global.v2.u32 	[%rd29+16], {%r321, %r326};
	add.s32 	%r327, %r314, 362437;
	st.global.v2.u32 	[%rd29], {%r327, %r318};
	add.s32 	%r328, %r326, %r327;
	cvt.rn.f32.u32 	%f1, %r328;
	fma.rn.f32 	%f2, %f1, 0f2F800000, 0f2F000000;
	mul.f32 	%f3, %f2, 0f42BE0000;
	cvt.rzi.s32.f32 	%r329, %f3;
	add.s32 	%r330, %r329, 32;
	setp.eq.s32 	%p35, %r330, 127;
	cvt.u16.u32 	%rs99, %r330;
	selp.b16 	%rs100, 126, %rs99, %p35;
	st.u8 	[%rd232+-1], %rs100;
	ld.global.v2.u32 	{%r331, %r332}, [%rd29];
	shr.u32 	%r333, %r332, 2;
	xor.b32  	%r334, %r333, %r332;
	ld.global.v2.u32 	{%r335, %r336}, [%rd29+8];
	ld.global.v2.u32 	{%r337, %r338}, [%rd29+16];
	st.global.v2.u32 	[%rd29+8], {%r336, %r337};
	shl.b32 	%r339, %r338, 4;
	shl.b32 	%r340, %r334, 1;
	xor.b32  	%r341, %r340, %r339;
	xor.b32  	%r342, %r341, %r334;
	xor.b32  	%r343, %r342, %r338;
	st.global.v2.u32 	[%rd29+16], {%r338, %r343};
	add.s32 	%r344, %r331, 362437;
	st.global.v2.u32 	[%rd29], {%r344, %r335};
	add.s32 	%r345, %r343, %r344;
	cvt.rn.f32.u32 	%f4, %r345;
	fma.rn.f32 	%f5, %f4, 0f2F800000, 0f2F000000;
	mul.f32 	%f6, %f5, 0f42BE0000;
	cvt.rzi.s32.f32 	%r346, %f6;
	add.s32 	%r347, %r346, 32;
	setp.eq.s32 	%p36, %r347, 127;
	cvt.u16.u32 	%rs101, %r347;
	selp.b16 	%rs102, 126, %rs101, %p36;
	st.u8 	[%rd232], %rs102;
	ld.global.v2.u32 	{%r348, %r349}, [%rd29];
	shr.u32 	%r350, %r349, 2;
	xor.b32  	%r351, %r350, %r349;
	ld.global.v2.u32 	{%r352, %r353}, [%rd29+8];
	ld.global.v2.u32 	{%r354, %r355}, [%rd29+16];
	st.global.v2.u32 	[%rd29+8], {%r353, %r354};
	shl.b32 	%r356, %r355, 4;
	shl.b32 	%r357, %r351, 1;
	xor.b32  	%r358, %r357, %r356;
	xor.b32  	%r359, %r358, %r351;
	xor.b32  	%r360, %r359, %r355;
	st.global.v2.u32 	[%rd29+16], {%r355, %r360};
	add.s32 	%r361, %r348, 362437;
	st.global.v2.u32 	[%rd29], {%r361, %r352};
	add.s32 	%r362, %r360, %r361;
	cvt.rn.f32.u32 	%f7, %r362;
	fma.rn.f32 	%f8, %f7, 0f2F800000, 0f2F000000;
	mul.f32 	%f9, %f8, 0f42BE0000;
	cvt.rzi.s32.f32 	%r363, %f9;
	add.s32 	%r364, %r363, 32;
	setp.eq.s32 	%p37, %r364, 127;
	cvt.u16.u32 	%rs103, %r364;
	selp.b16 	%rs104, 126, %rs103, %p37;
	st.u8 	[%rd232+1], %rs104;
	ld.global.v2.u32 	{%r365, %r366}, [%rd29];
	shr.u32 	%r367, %r366, 2;
	xor.b32  	%r368, %r367, %r366;
	ld.global.v2.u32 	{%r369, %r370}, [%rd29+8];
	ld.global.v2.u32 	{%r371, %r372}, [%rd29+16];
	st.global.v2.u32 	[%rd29+8], {%r370, %r371};
	shl.b32 	%r373, %r372, 4;
	shl.b32 	%r374, %r368, 1;
	xor.b32  	%r375, %r374, %r373;
	xor.b32  	%r376, %r375, %r368;
	xor.b32  	%r377, %r376, %r372;
	st.global.v2.u32 	[%rd29+16], {%r372, %r377};
	add.s32 	%r378, %r365, 362437;
	st.global.v2.u32 	[%rd29], {%r378, %r369};
	add.s32 	%r379, %r377, %r378;
	cvt.rn.f32.u32 	%f10, %r379;
	fma.rn.f32 	%f11, %f10, 0f2F800000, 0f2F000000;
	mul.f32 	%f12, %f11, 0f42BE0000;
	cvt.rzi.s32.f32 	%r380, %f12;
	add.s32 	%r381, %r380, 32;
	setp.eq.s32 	%p38, %r381, 127;
	cvt.u16.u32 	%rs105, %r381;
	selp.b16 	%rs106, 126, %rs105, %p38;
	st.u8 	[%rd232+2], %rs106;
	add.s64 	%rd233, %rd233, -4;
	add.s64 	%rd232, %rd232, 4;
	setp.ne.s64 	%p39, %rd233, 0;
	mov.u64 	%rd235, %rd34;
	@%p39 bra 	$L__BB1_60;
$L__BB1_61:
	setp.eq.s64 	%p40, %rd32, 0;
	@%p40 bra 	$L__BB1_66;
	setp.eq.s64 	%p41, %rd32, 1;
	@%p41 bra 	$L__BB1_64;
	ld.global.v2.u32 	{%r382, %r383}, [%rd29];
	shr.u32 	%r384, %r383, 2;
	xor.b32  	%r385, %r384, %r383;
	ld.global.v2.u32 	{%r386, %r387}, [%rd29+8];
	ld.global.v2.u32 	{%r388, %r389}, [%rd29+16];
	st.global.v2.u32 	[%rd29+8], {%r387, %r388};
	shl.b32 	%r390, %r389, 4;
	shl.b32 	%r391, %r385, 1;
	xor.b32  	%r392, %r391, %r390;
	xor.b32  	%r393, %r392, %r385;
	xor.b32  	%r394, %r393, %r389;
	st.global.v2.u32 	[%rd29+16], {%r389, %r394};
	add.s32 	%r395, %r382, 362437;
	st.global.v2.u32 	[%rd29], {%r395, %r386};
	add.s32 	%r396, %r394, %r395;
	cvt.rn.f32.u32 	%f13, %r396;
	fma.rn.f32 	%f14, %f13, 0f2F800000, 0f2F000000;
	mul.f32 	%f15, %f14, 0f42BE0000;
	cvt.rzi.s32.f32 	%r397, %f15;
	add.s32 	%r398, %r397, 32;
	setp.eq.s32 	%p42, %r398, 127;
	cvt.u16.u32 	%rs107, %r398;
	selp.b16 	%rs108, 126, %rs107, %p42;
	add.s64 	%rd121, %rd119, %rd235;
	st.u8 	[%rd121], %rs108;
	add.s64 	%rd122, %rd235, 1;
	and.b64  	%rd123, %rd122, 4294967295;
	ld.global.v2.u32 	{%r399, %r400}, [%rd29];
	shr.u32 	%r401, %r400, 2;
	xor.b32  	%r402, %r401, %r400;
	ld.global.v2.u32 	{%r403, %r404}, [%rd29+8];
	ld.global.v2.u32 	{%r405, %r406}, [%rd29+16];
	st.global.v2.u32 	[%rd29+8], {%r404, %r405};
	shl.b32 	%r407, %r406, 4;
	shl.b32 	%r408, %r402, 1;
	xor.b32  	%r409, %r408, %r407;
	xor.b32  	%r410, %r409, %r402;
	xor.b32  	%r411, %r410, %r406;
	st.global.v2.u32 	[%rd29+16], {%r406, %r411};
	add.s32 	%r412, %r399, 362437;
	st.global.v2.u32 	[%rd29], {%r412, %r403};
	add.s32 	%r413, %r411, %r412;
	cvt.rn.f32.u32 	%f16, %r413;
	fma.rn.f32 	%f17, %f16, 0f2F800000, 0f2F000000;
	mul.f32 	%f18, %f17, 0f42BE0000;
	cvt.rzi.s32.f32 	%r414, %f18;
	add.s32 	%r415, %r414, 32;
	setp.eq.s32 	%p43, %r415, 127;
	cvt.u16.u32 	%rs109, %r415;
	selp.b16 	%rs110, 126, %rs109, %p43;
	add.s64 	%rd124, %rd119, %rd123;
	st.u8 	[%rd124], %rs110;
	add.s64 	%rd125, %rd235, 2;
	and.b64  	%rd235, %rd125, 4294967295;
$L__BB1_64:
	and.b64  	%rd126, %rd65, 1;
	setp.eq.b64 	%p44, %rd126, 1;
	not.pred 	%p45, %p44;
	@%p45 bra 	$L__BB1_66;
	ld.global.v2.u32 	{%r416, %r417}, [%rd29];
	shr.u32 	%r418, %r417, 2;
	xor.b32  	%r419, %r418, %r417;
	ld.global.v2.u32 	{%r420, %r421}, [%rd29+8];
	ld.global.v2.u32 	{%r422, %r423}, [%rd29+16];
	st.global.v2.u32 	[%rd29+8], {%r421, %r422};
	shl.b32 	%r424, %r423, 4;
	shl.b32 	%r425, %r419, 1;
	xor.b32  	%r426, %r425, %r424;
	xor.b32  	%r427, %r426, %r419;
	xor.b32  	%r428, %r427, %r423;
	st.global.v2.u32 	[%rd29+16], {%r423, %r428};
	add.s32 	%r429, %r416, 362437;
	st.global.v2.u32 	[%rd29], {%r429, %r420};
	add.s32 	%r430, %r428, %r429;
	cvt.rn.f32.u32 	%f19, %r430;
	fma.rn.f32 	%f20, %f19, 0f2F800000, 0f2F000000;
	mul.f32 	%f21, %f20, 0f42BE0000;
	cvt.rzi.s32.f32 	%r431, %f21;
	add.s32 	%r432, %r431, 32;
	setp.eq.s32 	%p46, %r432, 127;
	cvt.u16.u32 	%rs111, %r432;
	selp.b16 	%rs112, 126, %rs111, %p46;
	add.s64 	%rd127, %rd119, %rd235;
	st.u8 	[%rd127], %rs112;
$L__BB1_66:
	setp.eq.s64 	%p47, %rd65, 0;
	shr.u64 	%rd128, %rd66, 3;
	{ // callseq 6, 0
	.param .b64 param0;
	st.param.b64 	[param0], %rd128;
	.param .b64 retval0;
	call.uni (retval0), 
	malloc, 
	(
	param0
	);
	ld.param.b64 	%rd129, [retval0];
	} // callseq 6
	{ // callseq 7, 0
	.param .b64 param0;
	st.param.b64 	[param0], 16;
	.param .b64 retval0;
	call.uni (retval0), 
	malloc, 
	(
	param0
	);
	ld.param.b64 	%rd130, [retval0];
	} // callseq 7
	@%p47 bra 	$L__BB1_80;
	setp.lt.u64 	%p48, %rd65, 16;
	mov.b64 	%rd238, 0;
	@%p48 bra 	$L__BB1_70;
	mov.b64 	%rd236, 0;
$L__BB1_69:
	.pragma "nounroll";
	add.s64 	%rd133, %rd119, %rd236;
	ld.u8 	%rs113, [%rd133];
	add.s64 	%rd134, %rd129, %rd236;
	st.u8 	[%rd134], %rs113;
	ld.u8 	%rs114, [%rd133+1];
	st.u8 	[%rd134+1], %rs114;
	ld.u8 	%rs115, [%rd133+2];
	st.u8 	[%rd134+2], %rs115;
	ld.u8 	%rs116, [%rd133+3];
	st.u8 	[%rd134+3], %rs116;
	ld.u8 	%rs117, [%rd133+4];
	st.u8 	[%rd134+4], %rs117;
	ld.u8 	%rs118, [%rd133+5];
	st.u8 	[%rd134+5], %rs118;
	ld.u8 	%rs119, [%rd133+6];
	st.u8 	[%rd134+6], %rs119;
	ld.u8 	%rs120, [%rd133+7];
	st.u8 	[%rd134+7], %rs120;
	ld.u8 	%rs121, [%rd133+8];
	st.u8 	[%rd134+8], %rs121;
	ld.u8 	%rs122, [%rd133+9];
	st.u8 	[%rd134+9], %rs122;
	ld.u8 	%rs123, [%rd133+10];
	st.u8 	[%rd134+10], %rs123;
	ld.u8 	%rs124, [%rd133+11];
	st.u8 	[%rd134+11], %rs124;
	ld.u8 	%rs125, [%rd133+12];
	st.u8 	[%rd134+12], %rs125;
	ld.u8 	%rs126, [%rd133+13];
	st.u8 	[%rd134+13], %rs126;
	ld.u8 	%rs127, [%rd133+14];
	st.u8 	[%rd134+14], %rs127;
	ld.u8 	%rs128, [%rd133+15];
	st.u8 	[%rd134+15], %rs128;
	add.s64 	%rd236, %rd236, 16;
	and.b64  	%rd238, %rd65, -16;
	setp.ne.s64 	%p49, %rd236, %rd238;
	@%p49 bra 	$L__BB1_69;
$L__BB1_70:
	setp.eq.s64 	%p50, %rd33, 0;
	@%p50 bra 	$L__BB1_80;
	add.s64 	%rd135, %rd33, -1;
	setp.lt.u64 	%p51, %rd135, 7;
	@%p51 bra 	$L__BB1_73;
	add.s64 	%rd136, %rd119, %rd238;
	ld.u8 	%rs129, [%rd136];
	add.s64 	%rd137, %rd129, %rd238;
	st.u8 	[%rd137], %rs129;
	add.s64 	%rd138, %rd238, 1;
	and.b64  	%rd139, %rd138, 4294967295;
	add.s64 	%rd140, %rd119, %rd139;
	ld.u8 	%rs130, [%rd140];
	add.s64 	%rd141, %rd129, %rd139;
	st.u8 	[%rd141], %rs130;
	add.s64 	%rd142, %rd238, 2;
	and.b64  	%rd143, %rd142, 4294967295;
	add.s64 	%rd144, %rd119, %rd143;
	ld.u8 	%rs131, [%rd144];
	add.s64 	%rd145, %rd129, %rd143;
	st.u8 	[%rd145], %rs131;
	add.s64 	%rd146, %rd238, 3;
	and.b64  	%rd147, %rd146, 4294967295;
	add.s64 	%rd148, %rd119, %rd147;
	ld.u8 	%rs132, [%rd148];
	add.s64 	%rd149, %rd129, %rd147;
	st.u8 	[%rd149], %rs132;
	add.s64 	%rd150, %rd238, 4;
	and.b64  	%rd151, %rd150, 4294967295;
	add.s64 	%rd152, %rd119, %rd151;
	ld.u8 	%rs133, [%rd152];
	add.s64 	%rd153, %rd129, %rd151;
	st.u8 	[%rd153], %rs133;
	add.s64 	%rd154, %rd238, 5;
	and.b64  	%rd155, %rd154, 4294967295;
	add.s64 	%rd156, %rd119, %rd155;
	ld.u8 	%rs134, [%rd156];
	add.s64 	%rd157, %rd129, %rd155;
	st.u8 	[%rd157], %rs134;
	add.s64 	%rd158, %rd238, 6;
	and.b64  	%rd159, %rd158, 4294967295;
	add.s64 	%rd160, %rd119, %rd159;
	ld.u8 	%rs135, [%rd160];
	add.s64 	%rd161, %rd129, %rd159;
	st.u8 	[%rd161], %rs135;
	add.s64 	%rd162, %rd238, 7;
	and.b64  	%rd163, %rd162, 4294967295;
	add.s64 	%rd164, %rd119, %rd163;
	ld.u8 	%rs136, [%rd164];
	add.s64 	%rd165, %rd129, %rd163;
	st.u8 	[%rd165], %rs136;
	add.s64 	%rd166, %rd238, 8;
	and.b64  	%rd238, %rd166, 4294967295;
$L__BB1_73:
	and.b64  	%rd53, %rd65, 7;
	setp.eq.s64 	%p52, %rd53, 0;
	@%p52 bra 	$L__BB1_80;
	add.s64 	%rd167, %rd53, -1;
	setp.lt.u64 	%p53, %rd167, 3;
	@%p53 bra 	$L__BB1_76;
	add.s64 	%rd168, %rd119, %rd238;
	ld.u8 	%rs137, [%rd168];
	add.s64 	%rd169, %rd129, %rd238;
	st.u8 	[%rd169], %rs137;
	add.s64 	%rd170, %rd238, 1;
	and.b64  	%rd171, %rd170, 4294967295;
	add.s64 	%rd172, %rd119, %rd171;
	ld.u8 	%rs138, [%rd172];
	add.s64 	%rd173, %rd129, %rd171;
	st.u8 	[%rd173], %rs138;
	add.s64 	%rd174, %rd238, 2;
	and.b64  	%rd175, %rd174, 4294967295;
	add.s64 	%rd176, %rd119, %rd175;
	ld.u8 	%rs139, [%rd176];
	add.s64 	%rd177, %rd129, %rd175;
	st.u8 	[%rd177], %rs139;
	add.s64 	%rd178, %rd238, 3;
	and.b64  	%rd179, %rd178, 4294967295;
	add.s64 	%rd180, %rd119, %rd179;
	ld.u8 	%rs140, [%rd180];
	add.s64 	%rd181, %rd129, %rd179;
	st.u8 	[%rd181], %rs140;
	add.s64 	%rd182, %rd238, 4;
	and.b64  	%rd238, %rd182, 4294967295;
$L__BB1_76:
	setp.eq.s64 	%p54, %rd32, 0;
	@%p54 bra 	$L__BB1_80;
	setp.eq.s64 	%p55, %rd32, 1;
	add.s64 	%rd183, %rd119, %rd238;
	ld.u8 	%rs141, [%rd183];
	add.s64 	%rd184, %rd129, %rd238;
	st.u8 	[%rd184], %rs141;
	@%p55 bra 	$L__BB1_80;
	setp.eq.s64 	%p56, %rd32, 2;
	add.s64 	%rd185, %rd238, 1;
	and.b64  	%rd186, %rd185, 4294967295;
	add.s64 	%rd187, %rd119, %rd186;
	ld.u8 	%rs142, [%rd187];
	add.s64 	%rd188, %rd129, %rd186;
	st.u8 	[%rd188], %rs142;
	@%p56 bra 	$L__BB1_80;
	add.s64 	%rd189, %rd238, 2;
	and.b64  	%rd190, %rd189, 4294967295;
	add.s64 	%rd191, %rd119, %rd190;
	ld.u8 	%rs143, [%rd191];
	add.s64 	%rd192, %rd129, %rd190;
	st.u8 	[%rd192], %rs143;
$L__BB1_80:
	cvt.s64.s32 	%rd240, %r70;
	setp.le.u64 	%p57, %rd30, %rd240;
	add.s64 	%rd193, %rd129, %rd65;
	mov.b16 	%rs144, 128;
	st.u8 	[%rd193], %rs144;
	@%p57 bra 	$L__BB1_83;
	mov.u32 	%r572, %r70;
$L__BB1_82:
	add.s64 	%rd194, %rd129, %rd240;
	mov.b16 	%rs145, 0;
	st.u8 	[%rd194], %rs145;
	add.s32 	%r572, %r572, 1;
	cvt.s64.s32 	%rd240, %r572;
	setp.gt.u64 	%p58, %rd30, %rd240;
	@%p58 bra 	$L__BB1_82;
$L__BB1_83:
	setp.lt.u64 	%p59, %rd66, 512;
	mov.b32 	%r593, 19088743;
	mov.b32 	%r592, -1985229329;
	mov.b32 	%r591, -19088744;
	mov.b32 	%r590, 1985229328;
	@%p59 bra 	$L__BB1_116;
	mov.b32 	%r590, 1985229328;
	mov.b32 	%r591, -19088744;
	mov.b32 	%r592, -1985229329;
	mov.b32 	%r593, 19088743;
	mov.b64 	%rd241, 0;
$L__BB1_85:
	shl.b64 	%rd60, %rd241, 4;
	mov.b32 	%r577, 0;
	mov.u32 	%r578, %r593;
	mov.u32 	%r579, %r592;
	mov.u32 	%r580, %r591;
	mov.u32 	%r581, %r590;
$L__BB1_86:
	setp.gt.u32 	%p60, %r577, 15;
	@%p60 bra 	$L__BB1_88;
	and.b32  	%r451, %r579, %r580;
	not.b32 	%r452, %r579;
	and.b32  	%r453, %r581, %r452;
	or.b32  	%r582, %r451, %r453;
	mov.u32 	%r583, %r577;
	bra.uni 	$L__BB1_93;
$L__BB1_88:
	setp.gt.u32 	%p61, %r577, 31;
	@%p61 bra 	$L__BB1_90;
	and.b32  	%r447, %r579, %r581;
	not.b32 	%r448, %r581;
	and.b32  	%r449, %r580, %r448;
	or.b32  	%r582, %r447, %r449;
	mad.lo.s32 	%r450, %r577, 5, 1;
	and.b32  	%r583, %r450, 13;
	bra.uni 	$L__BB1_93;
$L__BB1_90:
	setp.gt.u32 	%p62, %r577, 47;
	@%p62 bra 	$L__BB1_92;
	xor.b32  	%r445, %r580, %r581;
	xor.b32  	%r582, %r445, %r579;
	mad.lo.s32 	%r446, %r577, 3, 5;
	and.b32  	%r583, %r446, 13;
	bra.uni 	$L__BB1_93;
$L__BB1_92:
	not.b32 	%r442, %r581;
	or.b32  	%r443, %r579, %r442;
	xor.b32  	%r582, %r443, %r580;
	mul.lo.s32 	%r444, %r577, 7;
	and.b32  	%r583, %r444, 12;
$L__BB1_93:
	add.s32 	%r454, %r582, %r578;
	shl.b32 	%r455, %r577, 2;
	mov.u32 	%r456, shared_sineConstArr;
	add.s32 	%r91, %r456, %r455;
	ld.shared.u32 	%r457, [%r91];
	add.s32 	%r458, %r454, %r457;
	cvt.u64.u32 	%rd196, %r583;
	add.s64 	%rd197, %rd60, %rd196;
	shl.b64 	%rd198, %rd197, 2;
	add.s64 	%rd199, %rd129, %rd198;
	ld.u32 	%r459, [%rd199];
	add.s32 	%r460, %r458, %r459;
	mov.u32 	%r461, shared_shiftPerRound;
	add.s32 	%r92, %r461, %r577;
	ld.shared.u8 	%r462, [%r92];
	shl.b32 	%r463, %r460, %r462;
	sub.s32 	%r464, 32, %r462;
	shr.u32 	%r465, %r460, %r464;
	add.s32 	%r466, %r463, %r579;
	add.s32 	%r578, %r466, %r465;
	add.s32 	%r585, %r577, 1;
	setp.lt.u32 	%p63, %r577, 15;
	@%p63 bra 	$L__BB1_99;
	setp.lt.u32 	%p64, %r577, 31;
	@%p64 bra 	$L__BB1_98;
	setp.lt.u32 	%p65, %r577, 47;
	@%p65 bra 	$L__BB1_97;
	not.b32 	%r467, %r580;
	or.b32  	%r468, %r578, %r467;
	xor.b32  	%r584, %r468, %r579;
	mul.lo.s32 	%r469, %r585, 7;
	and.b32  	%r585, %r469, 15;
	bra.uni 	$L__BB1_100;
$L__BB1_97:
	xor.b32  	%r470, %r579, %r580;
	xor.b32  	%r584, %r470, %r578;
	mad.lo.s32 	%r471, %r585, 3, 5;
	and.b32  	%r585, %r471, 12;
	bra.uni 	$L__BB1_100;
$L__BB1_98:
	and.b32  	%r472, %r578, %r580;
	not.b32 	%r473, %r580;
	and.b32  	%r474, %r579, %r473;
	or.b32  	%r584, %r472, %r474;
	mad.lo.s32 	%r475, %r585, 5, 1;
	and.b32  	%r585, %r475, 14;
	bra.uni 	$L__BB1_100;
$L__BB1_99:
	and.b32  	%r476, %r578, %r579;
	not.b32 	%r477, %r578;
	and.b32  	%r478, %r580, %r477;
	or.b32  	%r584, %r476, %r478;
$L__BB1_100:
	add.s32 	%r479, %r584, %r581;
	ld.shared.u32 	%r480, [%r91+4];
	add.s32 	%r481, %r479, %r480;
	cvt.u64.u32 	%rd200, %r585;
	add.s64 	%rd201, %rd60, %rd200;
	shl.b64 	%rd202, %rd201, 2;
	add.s64 	%rd203, %rd129, %rd202;
	ld.u32 	%r482, [%rd203];
	add.s32 	%r483, %r481, %r482;
	ld.shared.u8 	%r484, [%r92+1];
	shl.b32 	%r485, %r483, %r484;
	sub.s32 	%r486, 32, %r484;
	shr.u32 	%r487, %r483, %r486;
	add.s32 	%r488, %r485, %r578;
	add.s32 	%r581, %r488, %r487;
	add.s32 	%r587, %r577, 2;
	setp.lt.u32 	%p66, %r577, 14;
	@%p66 bra 	$L__BB1_106;
	setp.lt.u32 	%p67, %r577, 30;
	@%p67 bra 	$L__BB1_105;
	setp.lt.u32 	%p68, %r577, 46;
	@%p68 bra 	$L__BB1_104;
	not.b32 	%r489, %r579;
	or.b32  	%r490, %r581, %r489;
	xor.b32  	%r586, %r490, %r578;
	mul.lo.s32 	%r491, %r587, 7;
	and.b32  	%r587, %r491, 14;
	bra.uni 	$L__BB1_107;
$L__BB1_104:
	xor.b32  	%r492, %r578, %r579;
	xor.b32  	%r586, %r492, %r581;
	mad.lo.s32 	%r493, %r587, 3, 5;
	and.b32  	%r587, %r493, 15;
	bra.uni 	$L__BB1_107;
$L__BB1_105:
	and.b32  	%r494, %r581, %r579;
	not.b32 	%r495, %r579;
	and.b32  	%r496, %r578, %r495;
	or.b32  	%r586, %r494, %r496;
	mad.lo.s32 	%r497, %r587, 5, 1;
	and.b32  	%r587, %r497, 15;
	bra.uni 	$L__BB1_107;
$L__BB1_106:
	and.b32  	%r498, %r581, %r578;
	not.b32 	%r499, %r581;
	and.b32  	%r500, %r579, %r499;
	or.b32  	%r586, %r498, %r500;
$L__BB1_107:
	add.s32 	%r501, %r586, %r580;
	ld.shared.u32 	%r502, [%r91+8];
	add.s32 	%r503, %r501, %r502;
	cvt.u64.u32 	%rd204, %r587;
	add.s64 	%rd205, %rd60, %rd204;
	shl.b64 	%rd206, %rd205, 2;
	add.s64 	%rd207, %rd129, %rd206;
	ld.u32 	%r504, [%rd207];
	add.s32 	%r505, %r503, %r504;
	ld.shared.u8 	%r506, [%r92+2];
	shl.b32 	%r507, %r505, %r506;
	sub.s32 	%r508, 32, %r506;
	shr.u32 	%r509, %r505, %r508;
	add.s32 	%r510, %r507, %r581;
	add.s32 	%r580, %r510, %r509;
	add.s32 	%r589, %r577, 3;
	setp.lt.u32 	%p69, %r577, 13;
	@%p69 bra 	$L__BB1_113;
	setp.lt.u32 	%p70, %r577, 29;
	@%p70 bra 	$L__BB1_112;
	setp.lt.u32 	%p71, %r577, 45;
	@%p71 bra 	$L__BB1_111;
	not.b32 	%r511, %r578;
	or.b32  	%r512, %r580, %r511;
	xor.b32  	%r588, %r512, %r581;
	mul.lo.s32 	%r513, %r589, 7;
	and.b32  	%r589, %r513, 13;
	bra.uni 	$L__BB1_114;
$L__BB1_111:
	xor.b32  	%r514, %r581, %r578;
	xor.b32  	%r588, %r514, %r580;
	mad.lo.s32 	%r515, %r589, 3, 5;
	and.b32  	%r589, %r515, 14;
	bra.uni 	$L__BB1_114;
$L__BB1_112:
	and.b32  	%r516, %r580, %r578;
	not.b32 	%r517, %r578;
	and.b32  	%r518, %r581, %r517;
	or.b32  	%r588, %r516, %r518;
	mad.lo.s32 	%r519, %r589, 5, 1;
	and.b32  	%r589, %r519, 12;
	bra.uni 	$L__BB1_114;
$L__BB1_113:
	and.b32  	%r520, %r580, %r581;
	not.b32 	%r521, %r580;
	and.b32  	%r522, %r578, %r521;
	or.b32  	%r588, %r520, %r522;
$L__BB1_114:
	add.s32 	%r523, %r588, %r579;
	ld.shared.u32 	%r524, [%r91+12];
	add.s32 	%r525, %r523, %r524;
	cvt.u64.u32 	%rd208, %r589;
	add.s64 	%rd209, %rd60, %rd208;
	shl.b64 	%rd210, %rd209, 2;
	add.s64 	%rd211, %rd129, %rd210;
	ld.u32 	%r526, [%rd211];
	add.s32 	%r527, %r525, %r526;
	ld.shared.u8 	%r528, [%r92+3];
	shl.b32 	%r529, %r527, %r528;
	sub.s32 	%r530, 32, %r528;
	shr.u32 	%r531, %r527, %r530;
	add.s32 	%r532, %r529, %r580;
	add.s32 	%r579, %r532, %r531;
	add.s32 	%r577, %r577, 4;
	setp.ne.s32 	%p72, %r577, 64;
	@%p72 bra 	$L__BB1_86;
	add.s32 	%r593, %r578, %r593;
	add.s32 	%r592, %r579, %r592;
	add.s32 	%r591, %r580, %r591;
	add.s32 	%r590, %r581, %r590;
	add.s64 	%rd241, %rd241, 1;
	setp.ne.s64 	%p73, %rd241, %rd31;
	@%p73 bra 	$L__BB1_85;
$L__BB1_116:
	shr.u32 	%r533, %r593, 24;
	st.u8 	[%rd130], %r533;
	shr.u32 	%r534, %r592, 24;
	st.u8 	[%rd130+4], %r534;
	shr.u32 	%r535, %r591, 24;
	st.u8 	[%rd130+8], %r535;
	shr.u32 	%r536, %r590, 24;
	st.u8 	[%rd130+12], %r536;
	shr.u32 	%r537, %r593, 16;
	st.u8 	[%rd130+1], %r537;
	shr.u32 	%r538, %r592, 16;
	st.u8 	[%rd130+5], %r538;
	shr.u32 	%r539, %r591, 16;
	st.u8 	[%rd130+9], %r539;
	shr.u32 	%r540, %r590, 16;
	st.u8 	[%rd130+13], %r540;
	shr.u32 	%r541, %r593, 8;
	st.u8 	[%rd130+2], %r541;
	shr.u32 	%r542, %r592, 8;
	st.u8 	[%rd130+6], %r542;
	shr.u32 	%r543, %r591, 8;
	st.u8 	[%rd130+10], %r543;
	shr.u32 	%r544, %r590, 8;
	st.u8 	[%rd130+14], %r544;
	st.u8 	[%rd130+3], %r593;
	st.u8 	[%rd130+7], %r592;
	st.u8 	[%rd130+11], %r591;
	st.u8 	[%rd130+15], %r590;
	{ // callseq 8, 0
	.param .b64 param0;
	st.param.b64 	[param0], %rd129;
	call.uni 
	free, 
	(
	param0
	);
	} // callseq 8
	ld.shared.u8 	%rs146, [shared_msgDigest];
	ld.u8 	%rs147, [%rd130];
	setp.ne.s16 	%p75, %rs146, %rs147;
	mov.pred 	%p111, -1;
	@%p75 bra 	$L__BB1_133;
	ld.shared.u8 	%rs148, [shared_msgDigest+1];
	ld.u8 	%rs149, [%rd130+1];
	setp.ne.s16 	%p77, %rs148, %rs149;
	@%p77 bra 	$L__BB1_133;
	ld.shared.u8 	%rs150, [shared_msgDigest+2];
	ld.u8 	%rs151, [%rd130+2];
	setp.ne.s16 	%p79, %rs150, %rs151;
	@%p79 bra 	$L__BB1_133;
	ld.shared.u8 	%rs152, [shared_msgDigest+3];
	ld.u8 	%rs153, [%rd130+3];
	setp.ne.s16 	%p81, %rs152, %rs153;
	@%p81 bra 	$L__BB1_133;
	ld.shared.u8 	%rs154, [shared_msgDigest+4];
	ld.u8 	%rs155, [%rd130+4];
	setp.ne.s16 	%p83, %rs154, %rs155;
	@%p83 bra 	$L__BB1_133;
	ld.shared.u8 	%rs156, [shared_msgDigest+5];
	ld.u8 	%rs157, [%rd130+5];
	setp.ne.s16 	%p85, %rs156, %rs157;
	@%p85 bra 	$L__BB1_133;
	ld.shared.u8 	%rs158, [shared_msgDigest+6];
	ld.u8 	%rs159, [%rd130+6];
	setp.ne.s16 	%p87, %rs158, %rs159;
	@%p87 bra 	$L__BB1_133;
	ld.shared.u8 	%rs160, [shared_msgDigest+7];
	ld.u8 	%rs161, [%rd130+7];
	setp.ne.s16 	%p89, %rs160, %rs161;
	@%p89 bra 	$L__BB1_133;
	ld.shared.u8 	%rs162, [shared_msgDigest+8];
	ld.u8 	%rs163, [%rd130+8];
	setp.ne.s16 	%p91, %rs162, %rs163;
	@%p91 bra 	$L__BB1_133;
	ld.shared.u8 	%rs164, [shared_msgDigest+9];
	ld.u8 	%rs165, [%rd130+9];
	setp.ne.s16 	%p93, %rs164, %rs165;
	@%p93 bra 	$L__BB1_133;
	ld.shared.u8 	%rs166, [shared_msgDigest+10];
	ld.u8 	%rs167, [%rd130+10];
	setp.ne.s16 	%p95, %rs166, %rs167;
	@%p95 bra 	$L__BB1_133;
	ld.shared.u8 	%rs168, [shared_msgDigest+11];
	ld.u8 	%rs169, [%rd130+11];
	setp.ne.s16 	%p97, %rs168, %rs169;
	@%p97 bra 	$L__BB1_133;
	ld.shared.u8 	%rs170, [shared_msgDigest+12];
	ld.u8 	%rs171, [%rd130+12];
	setp.ne.s16 	%p99, %rs170, %rs171;
	@%p99 bra 	$L__BB1_133;
	ld.shared.u8 	%rs172, [shared_msgDigest+13];
	ld.u8 	%rs173, [%rd130+13];
	setp.ne.s16 	%p101, %rs172, %rs173;
	@%p101 bra 	$L__BB1_133;
	ld.shared.u8 	%rs174, [shared_msgDigest+14];
	ld.u8 	%rs175, [%rd130+14];
	setp.ne.s16 	%p103, %rs174, %rs175;
	@%p103 bra 	$L__BB1_133;
	ld.shared.u8 	%rs176, [shared_msgDigest+15];
	ld.u8 	%rs177, [%rd130+15];
	setp.ne.s16 	%p105, %rs176, %rs177;
	@%p105 bra 	$L__BB1_133;
	add.u64 	%rd212, %SP, 0;
	add.u64 	%rd213, %SPL, 0;
	st.local.u32 	[%rd213], %r3;
	mov.u64 	%rd214, $str;
	cvta.global.u64 	%rd215, %rd214;
	{ // callseq 9, 0
	.param .b64 param0;
	st.param.b64 	[param0], %rd215;
	.param .b64 param1;
	st.param.b64 	[param1], %rd212;
	.param .b32 retval0;
	call.uni (retval0), 
	vprintf, 
	(
	param0, 
	param1
	);
	ld.param.b32 	%r545, [retval0];
	} // callseq 9
	mov.b16 	%rs178, 1;
	st.global.u8 	[guessFound], %rs178;
	mov.pred 	%p111, 0;
$L__BB1_133:
	add.s64 	%rd231, %rd231, 1;
	{ // callseq 10, 0
	.param .b64 param0;
	st.param.b64 	[param0], %rd130;
	call.uni 
	free, 
	(
	param0
	);
	} // callseq 10
	{ // callseq 11, 0
	.param .b64 param0;
	st.param.b64 	[param0], %rd119;
	call.uni 
	free, 
	(
	param0
	);
	} // callseq 11
	ld.global.u8 	%rs179, [guessFound];
	setp.eq.s16 	%p107, %rs179, 0;
	and.pred  	%p108, %p111, %p107;
	@%p108 bra 	$L__BB1_57;
	bar.sync 	0;
	setp.ne.s32 	%p109, %r3, 0;
	@%p109 bra 	$L__BB1_136;
	add.u64 	%rd216, %SP, 0;
	add.u64 	%rd217, %SPL, 0;
	st.local.u64 	[%rd217], %rd231;
	mov.u64 	%rd218, $str$1;
	cvta.global.u64 	%rd219, %rd218;
	{ // callseq 12, 0
	.param .b64 param0;
	st.param.b64 	[param0], %rd219;
	.param .b64 param1;
	st.param.b64 	[param1], %rd216;
	.param .b32 retval0;
	call.uni (retval0), 
	vprintf, 
	(
	param0, 
	param1
	);
	ld.param.b32 	%r547, [retval0];
	} // callseq 12
$L__BB1_136:
	bar.sync 	0;
	setp.gt.u32 	%p110, %r3, 4095;
	@%p110 bra 	$L__BB1_138;
	ld.param.u64 	%rd223, [_Z3runPmPhS0_mmS0_PjP17curandStateXORWOW_param_0];
	cvta.to.global.u64 	%rd220, %rd223;
	mul.wide.u32 	%rd221, %r3, 8;
	add.s64 	%rd222, %rd220, %rd221;
	st.global.u64 	[%rd222], %rd231;
$L__BB1_138:
	ret;

}


// ===== COMPILED SASS (sm_100) =====

	.target	sm_100

	.elftype	@"ET_EXEC"


//--------------------- .note.nv.tkinfo           --------------------------
	.section	.note.nv.tkinfo,"",@"SHT_NOTE"
	.sectionflags	@"SHF_NOTE_NV_TKINFO"
	.tkinfo
        /*0018*/ 	.word	0x00000002
        /*0030*/ 	.string	""
        /*0030*/ 	.string	"ptxas"
        /*0030*/ 	.string	"Cuda compilation tools, release 13.0, V13.0.88"
        /*0030*/ 	.string	"Build cuda_13.0.r13.0/compiler.36424714_0"
        /*0030*/ 	.string	"-arch sm_100 -m 64 "



//--------------------- .note.nv.cuinfo           --------------------------
	.section	.note.nv.cuinfo,"",@"SHT_NOTE"
	.sectionflags	@"SHF_NOTE_NV_CUINFO"
        /*0018*/ 	.short	0x0002
        /*001a*/ 	.short	0x0064
        /*001c*/ 	.short	0x0082
	.zero		2


//--------------------- .nv.info                  --------------------------
	.section	.nv.info,"",@"SHT_CUDA_INFO"
	.align	4


	//----- nvinfo : EIATTR_REGCOUNT
	.align		4
        /*0000*/ 	.byte	0x04, 0x2f
        /*0002*/ 	.short	(.L_13 - .L_12)
	.align		4
.L_12:
        /*0004*/ 	.word	index@(_Z9init_randP17curandStateXORWOW)
        /*0008*/ 	.word	0x0000001f


	//----- nvinfo : EIATTR_FRAME_SIZE
	.align		4
.L_13:
        /*000c*/ 	.byte	0x04, 0x11
        /*000e*/ 	.short	(.L_15 - .L_14)
	.align		4
.L_14:
        /*0010*/ 	.word	index@(_Z9init_randP17curandStateXORWOW)
        /*0014*/ 	.word	0x00000000


	//----- nvinfo : EIATTR_REGCOUNT
	.align		4
.L_15:
        /*0018*/ 	.byte	0x04, 0x2f
        /*001a*/ 	.short	(.L_17 - .L_16)
	.align		4
.L_16:
        /*001c*/ 	.word	index@(_Z3runPmPhS0_mmS0_PjP17curandStateXORWOW)
        /*0020*/ 	.word	0x000000a8


	//----- nvinfo : EIATTR_FRAME_SIZE
	.align		4
.L_17:
        /*0024*/ 	.byte	0x04, 0x11
        /*0026*/ 	.short	(.L_19 - .L_18)
	.align		4
.L_18:
        /*0028*/ 	.word	index@(_Z3runPmPhS0_mmS0_PjP17curandStateXORWOW)
        /*002c*/ 	.word	0x00000008


	//----- nvinfo : EIATTR_MIN_STACK_SIZE
	.align		4
.L_19:
        /*0030*/ 	.byte	0x04, 0x12
        /*0032*/ 	.short	(.L_21 - .L_20)
	.align		4
.L_20:
        /*0034*/ 	.word	index@(_Z3runPmPhS0_mmS0_PjP17curandStateXORWOW)
        /*0038*/ 	.word	0x00000008


	//----- nvinfo : EIATTR_MIN_STACK_SIZE
	.align		4
.L_21:
        /*003c*/ 	.byte	0x04, 0x12
        /*003e*/ 	.short	(.L_23 - .L_22)
	.align		4
.L_22:
        /*0040*/ 	.word	index@(_Z9init_randP17curandStateXORWOW)
        /*0044*/ 	.word	0x00000000
.L_23:


//--------------------- .nv.compat                --------------------------
	.section	.nv.compat,"",@"SHT_CUDA_COMPAT_INFO"
	.align	4
        /*0000*/ 	.byte	0x02, 0x09, 0x00, 0x00, 0x02, 0x02, 0x01, 0x00, 0x02, 0x05, 0x05, 0x00, 0x03, 0x07, 0x01, 0x01
        /*0010*/ 	.byte	0x02, 0x03, 0x00, 0x00, 0x02, 0x06, 0x01, 0x00, 0x04, 0x0b, 0x08, 0x00, 0x09, 0x00, 0x00, 0x00
        /*0020*/ 	.byte	0x00, 0x00, 0x00, 0x00


//--------------------- .nv.info._Z3runPmPhS0_mmS0_PjP17curandStateXORWOW --------------------------
	.section	.nv.info._Z3runPmPhS0_mmS0_PjP17curandStateXORWOW,"",@"SHT_CUDA_INFO"
	.sectionflags	@""
	.align	4


	//----- nvinfo : EIATTR_CUDA_API_VERSION
	.align		4
        /*0000*/ 	.byte	0x04, 0x37
        /*0002*/ 	.short	(.L_25 - .L_24)
.L_24:
        /*0004*/ 	.word	0x00000082


	//----- nvinfo : EIATTR_KPARAM_INFO
	.align		4
.L_25:
        /*0008*/ 	.byte	0x04, 0x17
        /*000a*/ 	.short	(.L_27 - .L_26)
.L_26:
        /*000c*/ 	.word	0x00000000
        /*0010*/ 	.short	0x0007
        /*0012*/ 	.short	0x0038
        /*0014*/ 	.byte	0x00, 0xf5, 0x21, 0x00


	//----- nvinfo : EIATTR_KPARAM_INFO
	.align		4
.L_27:
        /*0018*/ 	.byte	0x04, 0x17
        /*001a*/ 	.short	(.L_29 - .L_28)
.L_28:
        /*001c*/ 	.word	0x00000000
        /*0020*/ 	.short	0x0006
        /*0022*/ 	.short	0x0030
        /*0024*/ 	.byte	0x00, 0xf5, 0x21, 0x00


	//----- nvinfo : EIATTR_KPARAM_INFO
	.align		4
.L_29:
        /*0028*/ 	.byte	0x04, 0x17
        /*002a*/ 	.short	(.L_31 - .L_30)
.L_30:
        /*002c*/ 	.word	0x00000000
        /*0030*/ 	.short	0x0005
        /*0032*/ 	.short	0x0028
        /*0034*/ 	.byte	0x00, 0xf5, 0x21, 0x00


	//----- nvinfo : EIATTR_KPARAM_INFO
	.align		4
.L_31:
        /*0038*/ 	.byte	0x04, 0x17
        /*003a*/ 	.short	(.L_33 - .L_32)
.L_32:
        /*003c*/ 	.word	0x00000000
        /*0040*/ 	.short	0x0004
        /*0042*/ 	.short	0x0020
        /*0044*/ 	.byte	0x00, 0xf0, 0x21, 0x00


	//----- nvinfo : EIATTR_KPARAM_INFO
	.align		4
.L_33:
        /*0048*/ 	.byte	0x04, 0x17
        /*004a*/ 	.short	(.L_35 - .L_34)
.L_34:
        /*004c*/ 	.word	0x00000000
        /*0050*/ 	.short	0x0003
        /*0052*/ 	.short	0x0018
        /*0054*/ 	.byte	0x00, 0xf0, 0x21, 0x00


	//----- nvinfo : EIATTR_KPARAM_INFO
	.align		4
.L_35:
        /*0058*/ 	.byte	0x04, 0x17
        /*005a*/ 	.short	(.L_37 - .L_36)
.L_36:
        /*005c*/ 	.word	0x00000000
        /*0060*/ 	.short	0x0002
        /*0062*/ 	.short	0x0010
        /*0064*/ 	.byte	0x00, 0xf5, 0x21, 0x00


	//----- nvinfo : EIATTR_KPARAM_INFO
	.align		4
.L_37:
        /*0068*/ 	.byte	0x04, 0x17
        /*006a*/ 	.short	(.L_39 - .L_38)
.L_38:
        /*006c*/ 	.word	0x00000000
        /*0070*/ 	.short	0x0001
        /*0072*/ 	.short	0x0008
        /*0074*/ 	.byte	0x00, 0xf5, 0x21, 0x00


	//----- nvinfo : EIATTR_KPARAM_INFO
	.align		4
.L_39:
        /*0078*/ 	.byte	0x04, 0x17
        /*007a*/ 	.short	(.L_41 - .L_40)
.L_40:
        /*007c*/ 	.word	0x00000000
        /*0080*/ 	.short	0x0000
        /*0082*/ 	.short	0x0000
        /*0084*/ 	.byte	0x00, 0xf5, 0x21, 0x00


	//----- nvinfo : EIATTR_SPARSE_MMA_MASK
	.align		4
.L_41:
        /*0088*/ 	.byte	0x03, 0x50
        /*008a*/ 	.short	0x0000


	//----- nvinfo : EIATTR_MAXREG_COUNT
	.align		4
        /*008c*/ 	.byte	0x03, 0x1b
        /*008e*/ 	.short	0x00ff


	//----- nvinfo : EIATTR_NUM_BARRIERS
	.align		4
        /*0090*/ 	.byte	0x02, 0x4c
        /*0092*/ 	.byte	0x01
	.zero		1


	//----- nvinfo : EIATTR_EXTERNS
	.align		4
        /*0094*/ 	.byte	0x04, 0x0f
        /*0096*/ 	.short	(.L_43 - .L_42)


	//   ....[0]....
	.align		4
.L_42:
        /*0098*/ 	.word	index@(malloc)


	//   ....[1]....
	.align		4
        /*009c*/ 	.word	index@(vprintf)


	//   ....[2]....
	.align		4
        /*00a0*/ 	.word	index@(free)


	//----- nvinfo : EIATTR_MERCURY_ISA_VERSION
	.align		4
.L_43:
        /*00a4*/ 	.byte	0x03, 0x5f
        /*00a6*/ 	.short	0x0101


	//----- nvinfo : EIATTR_VRC_CTA_INIT_COUNT
	.align		4
        /*00a8*/ 	.byte	0x02, 0x4a
	.zero		1
	.zero		1


	//----- nvinfo : EIATTR_SYSCALL_OFFSETS
	.align		4
        /*00ac*/ 	.byte	0x04, 0x46
        /*00ae*/ 	.short	(.L_45 - .L_44)


	//   ....[0]....
.L_44:
        /*00b0*/ 	.word	0x00000340


	//   ....[1]....
        /*00b4*/ 	.word	0x000003b0


	//   ....[2]....
        /*00b8*/ 	.word	0x00002d30


	//   ....[3]....
        /*00bc*/ 	.word	0x00003d90


	//   ....[4]....
        /*00c0*/ 	.word	0x00003de0


	//   ....[5]....
        /*00c4*/ 	.word	0x00003f80


	//   ....[6]....
        /*00c8*/ 	.word	0x00004ed0


	//   ....[7]....
        /*00cc*/ 	.word	0x00004f40


	//   ....[8]....
        /*00d0*/ 	.word	0x000082a0


	//   ....[9]....
        /*00d4*/ 	.word	0x000087a0


	//   ....[10]....
        /*00d8*/ 	.word	0x000088a0


	//   ....[11]....
        /*00dc*/ 	.word	0x000088f0


	//   ....[12]....
        /*00e0*/ 	.word	0x00008a20


	//----- nvinfo : EIATTR_EXIT_INSTR_OFFSETS
	.align		4
.L_45:
        /*00e4*/ 	.byte	0x04, 0x1c
        /*00e6*/ 	.short	(.L_47 - .L_46)


	//   ....[0]....
.L_46:
        /*00e8*/ 	.word	0x00008a60


	//   ....[1]....
        /*00ec*/ 	.word	0x00008aa0


	//----- nvinfo : EIATTR_INDIRECT_BRANCH_TARGETS
	.align		4
.L_47:
        /*00f0*/ 	.byte	0x04, 0x34
        /*00f2*/ 	.short	(.L_49 - .L_48)


	//   ....[0]....
.L_48:
        /*00f4*/ 	.word	.L_x_54@srel
        /*00f8*/ 	.short	0x0
        /*00fa*/ 	.short	0x0
        /*00fc*/ 	.word	0x3
        /*0100*/ 	.word	.L_x_55@srel
        /*0104*/ 	.word	.L_x_56@srel
        /*0108*/ 	.word	.L_x_57@srel


	//----- nvinfo : EIATTR_CRS_STACK_SIZE
	.align		4
.L_49:
        /*010c*/ 	.byte	0x04, 0x1e
        /*010e*/ 	.short	(.L_51 - .L_50)
.L_50:
        /*0110*/ 	.word	0x00000000


	//----- nvinfo : EIATTR_CBANK_PARAM_SIZE
	.align		4
.L_51:
        /*0114*/ 	.byte	0x03, 0x19
        /*0116*/ 	.short	0x0040


	//----- nvinfo : EIATTR_PARAM_CBANK
	.align		4
        /*0118*/ 	.byte	0x04, 0x0a
        /*011a*/ 	.short	(.L_53 - .L_52)
	.align		4
.L_52:
        /*011c*/ 	.word	index@(.nv.constant0._Z3runPmPhS0_mmS0_PjP17curandStateXORWOW)
        /*0120*/ 	.short	0x0380
        /*0122*/ 	.short	0x0040


	//----- nvinfo : EIATTR_SW_WAR
	.align		4
.L_53:
        /*0124*/ 	.byte	0x04, 0x36
        /*0126*/ 	.short	(.L_55 - .L_54)
.L_54:
        /*0128*/ 	.word	0x00000008
.L_55:


//--------------------- .nv.info._Z9init_randP17curandStateXORWOW --------------------------
	.section	.nv.info._Z9init_randP17curandStateXORWOW,"",@"SHT_CUDA_INFO"
	.sectionflags	@""
	.align	4


	//----- nvinfo : EIATTR_CUDA_API_VERSION
	.align		4
        /*0000*/ 	.byte	0x04, 0x37
        /*0002*/ 	.short	(.L_57 - .L_56)
.L_56:
        /*0004*/ 	.word	0x00000082


	//----- nvinfo : EIATTR_KPARAM_INFO
	.align		4
.L_57:
        /*0008*/ 	.byte	0x04, 0x17
        /*000a*/ 	.short	(.L_59 - .L_58)
.L_58:
        /*000c*/ 	.word	0x00000000
        /*0010*/ 	.short	0x0000
        /*0012*/ 	.short	0x0000
        /*0014*/ 	.byte	0x00, 0xf5, 0x21, 0x00


	//----- nvinfo : EIATTR_SPARSE_MMA_MASK
	.align		4
.L_59:
        /*0018*/ 	.byte	0x03, 0x50
        /*001a*/ 	.short	0x0000


	//----- nvinfo : EIATTR_MAXREG_COUNT
	.align		4
        /*001c*/ 	.byte	0x03, 0x1b
        /*001e*/ 	.short	0x00ff


	//----- nvinfo : EIATTR_MERCURY_ISA_VERSION
	.align		4
        /*0020*/ 	.byte	0x03, 0x5f
        /*0022*/ 	.short	0x0101


	//----- nvinfo : EIATTR_VRC_CTA_INIT_COUNT
	.align		4
        /*0024*/ 	.byte	0x02, 0x4a
	.zero		1
	.zero		1


	//----- nvinfo : EIATTR_EXIT_INSTR_OFFSETS
	.align		4
        /*0028*/ 	.byte	0x04, 0x1c
        /*002a*/ 	.short	(.L_61 - .L_60)


	//   ....[0]....
.L_60:
        /*002c*/ 	.word	0x00000ee0


	//----- nvinfo : EIATTR_CRS_STACK_SIZE
	.align		4
.L_61:
        /*0030*/ 	.byte	0x04, 0x1e
        /*0032*/ 	.short	(.L_63 - .L_62)
.L_62:
        /*0034*/ 	.word	0x00000000


	//----- nvinfo : EIATTR_CBANK_PARAM_SIZE
	.align		4
.L_63:
        /*0038*/ 	.byte	0x03, 0x19
        /*003a*/ 	.short	0x0008


	//----- nvinfo : EIATTR_PARAM_CBANK
	.align		4
        /*003c*/ 	.byte	0x04, 0x0a
        /*003e*/ 	.short	(.L_65 - .L_64)
	.align		4
.L_64:
        /*0040*/ 	.word	index@(.nv.constant0._Z9init_randP17curandStateXORWOW)
        /*0044*/ 	.short	0x0380
        /*0046*/ 	.short	0x0008


	//----- nvinfo : EIATTR_SW_WAR
	.align		4
.L_65:
        /*0048*/ 	.byte	0x04, 0x36
        /*004a*/ 	.short	(.L_67 - .L_66)
.L_66:
        /*004c*/ 	.word	0x00000008
.L_67:


//--------------------- .nv.callgraph             --------------------------
	.section	.nv.callgraph,"",@"SHT_CUDA_CALLGRAPH"
	.align	4
	.sectionentsize	8
	.align		4
        /*0000*/ 	.word	0x00000000
	.align		4
        /*0004*/ 	.word	0xffffffff
	.align		4
        /*0008*/ 	.word	index@(_Z3runPmPhS0_mmS0_PjP17curandStateXORWOW)
	.align		4
        /*000c*/ 	.word	index@(vprintf)
	.align		4
        /*0010*/ 	.word	index@(_Z3runPmPhS0_mmS0_PjP17curandStateXORWOW)
	.align		4
        /*0014*/ 	.word	index@(free)
	.align		4
        /*0018*/ 	.word	index@(_Z3runPmPhS0_mmS0_PjP17curandStateXORWOW)
	.align		4
        /*001c*/ 	.word	index@(malloc)
	.align		4
        /*0020*/ 	.word	0x00000000
	.align		4
        /*0024*/ 	.word	0xfffffffe
	.align		4
        /*0028*/ 	.word	0x00000000
	.align		4
        /*002c*/ 	.word	0xfffffffd
	.align		4
        /*0030*/ 	.word	0x00000000
	.align		4
        /*0034*/ 	.word	0xfffffffc


//--------------------- .nv.constant4             --------------------------
	.section	.nv.constant4,"a",@progbits
	.align	8
	.align		8
.nv.constant4:
        /*0000*/ 	.dword	malloc
	.align		8
        /*0008*/ 	.dword	vprintf
	.align		8
        /*0010*/ 	.dword	free
	.align		8
        /*0018*/ 	.dword	precalc_xorwow_matrix
	.align		8
        /*0020*/ 	.dword	precalc_xorwow_offset_matrix
	.align		8
        /*0028*/ 	.dword	mrg32k3aM1
	.align		8
        /*0030*/ 	.dword	mrg32k3aM2
	.align		8
        /*0038*/ 	.dword	mrg32k3aM1SubSeq
	.align		8
        /*0040*/ 	.dword	mrg32k3aM2SubSeq
	.align		8
        /*0048*/ 	.dword	mrg32k3aM1Seq
	.align		8
        /*0050*/ 	.dword	mrg32k3aM2Seq
	.align		8
        /*0058*/ 	.dword	guessFound
	.align		8
        /*0060*/ 	.dword	$str
	.align		8
        /*0068*/ 	.dword	$str$1


//--------------------- .nv.constant3             --------------------------
	.section	.nv.constant3,"a",@progbits
	.align	8
.nv.constant3:
	.type		__cr_lgamma_table,@object
	.size		__cr_lgamma_table,(.L_8 - __cr_lgamma_table)
__cr_lgamma_table:
        /*0000*/ 	.byte	0x00, 0x00, 0x00, 0x00, 0x00, 0x00, 0x00, 0x00, 0x00, 0x00, 0x00, 0x00, 0x00, 0x00, 0x00, 0x00
        /*0010*/ 	.byte	0xef, 0x39, 0xfa, 0xfe, 0x42, 0x2e, 0xe6, 0x3f, 0x02, 0x20, 0x2a, 0xfa, 0x0b, 0xab, 0xfc, 0x3f
        /*0020*/ 	.byte	0xf9, 0x2c, 0x92, 0x7c, 0xa7, 0x6c, 0x09, 0x40, 0xc9, 0x79, 0x44, 0x3c, 0x64, 0x26, 0x13, 0x40
        /*0030*/ 	.byte	0xca, 0x01, 0xcf, 0x3a, 0x27, 0x51, 0x1a, 0x40, 0x30, 0xcc, 0x2d, 0xf3, 0xe1, 0x0c, 0x21, 0x40
        /*0040*/ 	.byte	0x0d, 0xb7, 0xfc, 0x82, 0x8e, 0x35, 0x25, 0x40
.L_8:


//--------------------- .nv.constant2._Z3runPmPhS0_mmS0_PjP17curandStateXORWOW --------------------------
	.section	.nv.constant2._Z3runPmPhS0_mmS0_PjP17curandStateXORWOW,"a",@progbits
	.sectionflags	@""
	.align	4
.nv.constant2._Z3runPmPhS0_mmS0_PjP17curandStateXORWOW:
        /*0000*/ 	.byte	0x80, 0x2f, 0x00, 0x00, 0xd0, 0x37, 0x00, 0x00, 0xa0, 0x02, 0x00, 0x00


//--------------------- .text._Z3runPmPhS0_mmS0_PjP17curandStateXORWOW --------------------------
	.section	.text._Z3runPmPhS0_mmS0_PjP17curandStateXORWOW,"ax",@progbits
	.align	128
        .global         _Z3runPmPhS0_mmS0_PjP17curandStateXORWOW
        .type           _Z3runPmPhS0_mmS0_PjP17curandStateXORWOW,@function
        .size           _Z3runPmPhS0_mmS0_PjP17curandStateXORWOW,(.L_x_58 - _Z3runPmPhS0_mmS0_PjP17curandStateXORWOW)
        .other          _Z3runPmPhS0_mmS0_PjP17curandStateXORWOW,@"STO_CUDA_ENTRY STV_DEFAULT"
_Z3runPmPhS0_mmS0_PjP17curandStateXORWOW:
.text._Z3runPmPhS0_mmS0_PjP17curandStateXORWOW:
[----:B------:R-:W0:Y:S01]  /*0000*/  LDC R1, c[0x0][0x37c] ;  /* 0x0000df00ff017b82 */ /* 0x000e220000000800 */
[----:B------:R-:W1:Y:S01]  /*0010*/  S2R R8, SR_TID.X ;  /* 0x0000000000087919 */ /* 0x000e620000002100 */
[----:B------:R-:W2:Y:S06]  /*0020*/  LDCU UR5, c[0x0][0x2fc] ;  /* 0x00005f80ff0577ac */ /* 0x000eac0008000800 */
[----:B------:R-:W3:Y:S01]  /*0030*/  S2UR UR4, SR_CTAID.X ;  /* 0x00000000000479c3 */ /* 0x000ee20000002500 */
[----:B------:R-:W-:Y:S01]  /*0040*/  IMAD.MOV.U32 R3, RZ, RZ, -0x2 ;  /* 0xfffffffeff037424 */ /* 0x000fe200078e00ff */
[----:B------:R-:W-:Y:S01]  /*0050*/  BSSY.RECONVERGENT B0, `(.L_x_0) ;  /* 0x0000021000007945 */ /* 0x000fe20003800200 */
[----:B------:R-:W1:Y:S01]  /*0060*/  LDCU.64 UR6, c[0x0][0x398] ;  /* 0x00007300ff0677ac */ /* 0x000e620008000a00 */
[----:B0-----:R-:W-:Y:S01]  /*0070*/  VIADD R1, R1, 0xfffffff8 ;  /* 0xfffffff801017836 */ /* 0x001fe20000000000 */
[----:B------:R-:W0:Y:S03]  /*0080*/  LDCU.64 UR36, c[0x0][0x358] ;  /* 0x00006b00ff2477ac */ /* 0x000e260008000a00 */
[----:B------:R-:W3:Y:S01]  /*0090*/  LDC R7, c[0x0][0x360] ;  /* 0x0000d800ff077b82 */ /* 0x000ee20000000800 */
[----:B------:R-:W4:Y:S01]  /*00a0*/  LDCU.64 UR8, c[0x0][0x388] ;  /* 0x00007100ff0877ac */ /* 0x000f220008000a00 */
[----:B-1----:R-:W-:Y:S01]  /*00b0*/  ISETP.GE.U32.AND P0, PT, R8, UR6, PT ;  /* 0x0000000608007c0c */ /* 0x002fe2000bf06070 */
[----:B---3--:R-:W-:Y:S01]  /*00c0*/  IMAD R22, R7, UR4, R8 ;  /* 0x0000000407167c24 */ /* 0x008fe2000f8e0208 */
[----:B------:R-:W1:Y:S02]  /*00d0*/  LDCU UR4, c[0x0][0x2f8] ;  /* 0x00005f00ff0477ac */ /* 0x000e640008000800 */
[----:B------:R-:W-:-:S02]  /*00e0*/  ISETP.GE.U32.AND.EX P0, PT, RZ, UR7, PT, P0 ;  /* 0x00000007ff007c0c */ /* 0x000fc4000bf06100 */
[----:B------:R-:W-:-:S05]  /*00f0*/  VIADDMNMX.U32 R0, R22, R3, 0x2, PT ;  /* 0x0000000216007446 */ /* 0x000fca0003800003 */
[----:B------:R-:W-:-:S04]  /*0100*/  IMAD.SHL.U32 R0, R0, 0x4, RZ ;  /* 0x0000000400007824 */ /* 0x000fc800078e00ff */
[----:B------:R3:W0:Y:S01]  /*0110*/  LDC R6, c[0x2][R0] ;  /* 0x0080000000067b82 */ /* 0x0006220000000800 */
[----:B-1----:R-:W-:-:S05]  /*0120*/  IADD3 R18, P1, PT, R1, UR4, RZ ;  /* 0x0000000401127c10 */ /* 0x002fca000ff3e0ff */
[----:B--2---:R-:W-:Y:S01]  /*0130*/  IMAD.X R2, RZ, RZ, UR5, P1 ;  /* 0x00000005ff027e24 */ /* 0x004fe200088e06ff */
[----:B---34-:R-:W-:Y:S07]  /*0140*/  @P0 BRA `(.L_x_1) ;  /* 0x0000000000440947 */ /* 0x018fee0003800000 */
[----:B------:R-:W1:Y:S01]  /*0150*/  S2R R4, SR_CgaCtaId ;  /* 0x0000000000047919 */ /* 0x000e620000008800 */
[----:B------:R-:W-:Y:S01]  /*0160*/  MOV R0, 0x400 ;  /* 0x0000040000007802 */ /* 0x000fe20000000f00 */
[----:B------:R-:W-:-:S04]  /*0170*/  IMAD.MOV.U32 R10, RZ, RZ, RZ ;  /* 0x000000ffff0a7224 */ /* 0x000fc800078e00ff */
[----:B------:R-:W-:Y:S02]  /*0180*/  VIADD R3, R0, 0x150 ;  /* 0x0000015000037836 */ /* 0x000fe40000000000 */
[----:B------:R-:W-:-:S03]  /*0190*/  IMAD.MOV.U32 R0, RZ, RZ, R8 ;  /* 0x000000ffff007224 */ /* 0x000fc600078e0008 */
[----:B-1----:R-:W-:-:S07]  /*01a0*/  LEA R3, R4, R3, 0x18 ;  /* 0x0000000304037211 */ /* 0x002fce00078ec0ff */
.L_x_2:
[----:B-1----:R-:W-:-:S04]  /*01b0*/  IADD3 R4, P0, PT, R8, UR8, RZ ;  /* 0x0000000808047c10 */ /* 0x002fc8000ff1e0ff */
[----:B------:R-:W-:-:S05]  /*01c0*/  IADD3.X R5, PT, PT, R10, UR9, RZ, P0, !PT ;  /* 0x000000090a057c10 */ /* 0x000fca00087fe4ff */
[----:B0-----:R-:W2:Y:S01]  /*01d0*/  LDG.E.U8 R4, desc[UR36][R4.64] ;  /* 0x0000002404047981 */ /* 0x001ea2000c1e1100 */
[--C-:B------:R-:W-:Y:S02]  /*01e0*/  IMAD.IADD R9, R3, 0x1, R0.reuse ;  /* 0x0000000103097824 */ /* 0x100fe400078e0200 */
[----:B------:R-:W-:-:S04]  /*01f0*/  IMAD.IADD R8, R7, 0x1, R0 ;  /* 0x0000000107087824 */ /* 0x000fc800078e0200 */
[--C-:B------:R-:W-:Y:S01]  /*0200*/  IMAD.MOV.U32 R0, RZ, RZ, R8.reuse ;  /* 0x000000ffff007224 */ /* 0x100fe200078e0008 */
[----:B------:R-:W-:Y:S02]  /*0210*/  ISETP.GE.U32.AND P0, PT, R8, UR6, PT ;  /* 0x0000000608007c0c */ /* 0x000fe4000bf06070 */
[----:B------:R-:W-:-:S04]  /*0220*/  SHF.R.S32.HI R10, RZ, 0x1f, R8 ;  /* 0x0000001fff0a7819 */ /* 0x000fc80000011408 */
[----:B------:R-:W-:Y:S01]  /*0230*/  ISETP.GE.U32.AND.EX P0, PT, R10, UR7, PT, P0 ;  /* 0x000000070a007c0c */ /* 0x000fe2000bf06100 */
[----:B--2---:R1:W-:-:S12]  /*0240*/  STS.U8 [R9], R4 ;  /* 0x0000000409007388 */ /* 0x0043d80000000000 */
[----:B------:R-:W-:Y:S05]  /*0250*/  @!P0 BRA `(.L_x_2) ;  /* 0xfffffffc00d48947 */ /* 0x000fea000383ffff */
.L_x_1:
[----:B0-----:R-:W-:Y:S05]  /*0260*/  BSYNC.RECONVERGENT B0 ;  /* 0x0000000000007941 */ /* 0x001fea0003800200 */
.L_x_0:
[----:B------:R-:W-:Y:S01]  /*0270*/  SHF.R.S32.HI R7, RZ, 0x1f, R6 ;  /* 0x0000001fff077819 */ /* 0x000fe20000011406 */
[----:B------:R-:W-:Y:S06]  /*0280*/  BAR.SYNC.DEFER_BLOCKING 0x0 ;  /* 0x0000000000007b1d */ /* 0x000fec0000010000 */
.L_x_54:
[----:B------:R-:W-:Y:S05]  /*0290*/  BRX R6 -0x2a0                                      (*"BRANCH_TARGETS .L_x_55,.L_x_56,.L_x_57"*) ;  /* 0xfffffffc06587949 */ /* 0x000fea000383ffff */
.L_x_57:
[----:B------:R-:W-:-:S13]  /*02a0*/  ISETP.NE.AND P0, PT, R22, RZ, PT ;  /* 0x000000ff1600720c */ /* 0x000fda0003f05270 */
[----:B------:R-:W-:Y:S05]  /*02b0*/  @P0 BRA `(.L_x_3) ;  /* 0x0000003800940947 */ /* 0x000fea0003800000 */
[----:B------:R-:W0:Y:S01]  /*02c0*/  LDCU.64 UR4, c[0x0][0x3a0] ;  /* 0x00007400ff0477ac */ /* 0x000e220008000a00 */
[----:B------:R-:W-:-:S04]  /*02d0*/  MOV R16, 0x0 ;  /* 0x0000000000107802 */ /* 0x000fc80000000f00 */
[----:B------:R2:W3:Y:S01]  /*02e0*/  LDC.64 R6, c[0x4][R16] ;  /* 0x0100000010067b82 */ /* 0x0004e20000000a00 */
[----:B0-----:R-:W-:Y:S02]  /*02f0*/  USHF.R.U64 UR4, UR4, 0x3, UR5 ;  /* 0x0000000304047899 */ /* 0x001fe40008001205 */
[----:B------:R-:W-:-:S04]  /*0300*/  USHF.R.U32.HI UR5, URZ, 0x3, UR5 ;  /* 0x00000003ff057899 */ /* 0x000fc80008011605 */
[----:B-1----:R-:W-:Y:S02]  /*0310*/  IMAD.U32 R4, RZ, RZ, UR4 ;  /* 0x00000004ff047e24 */ /* 0x002fe4000f8e00ff */
[----:B--2---:R-:W-:-:S07]  /*0320*/  IMAD.U32 R5, RZ, RZ, UR5 ;  /* 0x00000005ff057e24 */ /* 0x004fce000f8e00ff */
[----:B------:R-:W-:-:S07]  /*0330*/  LEPC R20, `(.L_x_4) ;  /* 0x000000001014794e */ /* 0x000fce0000000000 */
[----:B---3--:R-:W-:Y:S05]  /*0340*/  CALL.ABS.NOINC R6 ;  /* 0x0000000006007343 */ /* 0x008fea0003c00000 */
.L_x_4:
[----:B------:R-:W0:Y:S01]  /*0350*/  LDC.64 R16, c[0x4][R16] ;  /* 0x0100000010107b82 */ /* 0x000e220000000a00 */
[----:B------:R-:W-:Y:S02]  /*0360*/  IMAD.MOV.U32 R19, RZ, RZ, R4 ;  /* 0x000000ffff137224 */ /* 0x000fe400078e0004 */
[----:B------:R-:W-:Y:S02]  /*0370*/  IMAD.MOV.U32 R24, RZ, RZ, R5 ;  /* 0x000000ffff187224 */ /* 0x000fe400078e0005 */
[----:B------:R-:W-:Y:S02]  /*0380*/  IMAD.MOV.U32 R4, RZ, RZ, 0x10 ;  /* 0x00000010ff047424 */ /* 0x000fe400078e00ff */
[----:B------:R-:W-:-:S07]  /*0390*/  IMAD.MOV.U32 R5, RZ, RZ, RZ ;  /* 0x000000ffff057224 */ /* 0x000fce00078e00ff */
[----:B------:R-:W-:-:S07]  /*03a0*/  LEPC R20, `(.L_x_5) ;  /* 0x000000001014794e */ /* 0x000fce0000000000 */
[----:B0-----:R-:W-:Y:S05]  /*03b0*/  CALL.ABS.NOINC R16 ;  /* 0x0000000010007343 */ /* 0x001fea0003c00000 */
.L_x_5:
[----:B------:R-:W0:Y:S01]  /*03c0*/  LDC.64 R26, c[0x0][0x398] ;  /* 0x0000e600ff1a7b82 */ /* 0x000e220000000a00 */
[----:B------:R-:W-:Y:S02]  /*03d0*/  IMAD.MOV.U32 R16, RZ, RZ, R4 ;  /* 0x000000ffff107224 */ /* 0x000fe400078e0004 */
[----:B------:R-:W-:Y:S01]  /*03e0*/  IMAD.MOV.U32 R17, RZ, RZ, R5 ;  /* 0x000000ffff117224 */ /* 0x000fe200078e0005 */
[----:B0-----:R-:W-:-:S04]  /*03f0*/  ISETP.NE.U32.AND P0, PT, R26, RZ, PT ;  /* 0x000000ff1a00720c */ /* 0x001fc80003f05070 */
[----:B------:R-:W-:-:S13]  /*0400*/  ISETP.NE.AND.EX P0, PT, R27, RZ, PT, P0 ;  /* 0x000000ff1b00720c */ /* 0x000fda0003f05300 */
[----:B------:R-:W-:Y:S05]  /*0410*/  @!P0 BRA `(.L_x_6) ;  /* 0x0000000400948947 */ /* 0x000fea0003800000 */
[C---:B------:R-:W-:Y:S01]  /*0420*/  ISETP.GE.U32.AND P1, PT, R26.reuse, 0x8, PT ;  /* 0x000000081a00780c */ /* 0x040fe20003f26070 */
[----:B------:R-:W-:Y:S01]  /*0430*/  IMAD.MOV.U32 R21, RZ, RZ, RZ ;  /* 0x000000ffff157224 */ /* 0x000fe200078e00ff */
[----:B------:R-:W-:Y:S01]  /*0440*/  LOP3.LUT R12, R26, 0x7, RZ, 0xc0, !PT ;  /* 0x000000071a0c7812 */ /* 0x000fe200078ec0ff */
[----:B------:R-:W-:Y:S01]  /*0450*/  IMAD.MOV.U32 R23, RZ, RZ, RZ ;  /* 0x000000ffff177224 */ /* 0x000fe200078e00ff */
[----:B------:R-:W-:Y:S02]  /*0460*/  ISETP.GE.U32.AND.EX P1, PT, R27, RZ, PT, P1 ;  /* 0x000000ff1b00720c */ /* 0x000fe40003f26110 */
[----:B------:R-:W-:-:S04]  /*0470*/  ISETP.NE.U32.AND P0, PT, R12, RZ, PT ;  /* 0x000000ff0c00720c */ /* 0x000fc80003f05070 */
[----:B------:R-:W-:-:S07]  /*0480*/  ISETP.NE.AND.EX P0, PT, RZ, RZ, PT, P0 ;  /* 0x000000ffff00720c */ /* 0x000fce0003f05300 */
[----:B------:R-:W-:Y:S06]  /*0490*/  @!P1 BRA `(.L_x_7) ;  /* 0x0000000000989947 */ /* 0x000fec0003800000 */
[----:B------:R-:W0:Y:S01]  /*04a0*/  S2R R3, SR_CgaCtaId ;  /* 0x0000000000037919 */ /* 0x000e220000008800 */
[----:B------:R-:W1:Y:S01]  /*04b0*/  LDCU UR4, c[0x0][0x39c] ;  /* 0x00007380ff0477ac */ /* 0x000e620008000800 */
[----:B------:R-:W-:Y:S01]  /*04c0*/  MOV R0, 0x400 ;  /* 0x0000040000007802 */ /* 0x000fe20000000f00 */
[----:B------:R-:W-:Y:S01]  /*04d0*/  BSSY.RECONVERGENT B0, `(.L_x_7) ;  /* 0x0000022000007945 */ /* 0x000fe20003800200 */
[----:B------:R-:W-:Y:S01]  /*04e0*/  LOP3.LUT R21, R26, 0xfffffff8, RZ, 0xc0, !PT ;  /* 0xfffffff81a157812 */ /* 0x000fe200078ec0ff */
[----:B------:R-:W-:Y:S02]  /*04f0*/  IMAD.MOV.U32 R8, RZ, RZ, RZ ;  /* 0x000000ffff087224 */ /* 0x000fe400078e00ff */
[----:B------:R-:W-:Y:S02]  /*0500*/  VIADD R0, R0, 0x150 ;  /* 0x0000015000007836 */ /* 0x000fe40000000000 */
[----:B------:R-:W-:Y:S02]  /*0510*/  IMAD.MOV.U32 R10, RZ, RZ, RZ ;  /* 0x000000ffff0a7224 */ /* 0x000fe400078e00ff */
[----:B-1----:R-:W-:Y:S01]  /*0520*/  IMAD.U32 R23, RZ, RZ, UR4 ;  /* 0x00000004ff177e24 */ /* 0x002fe2000f8e00ff */
[----:B0-----:R-:W-:-:S07]  /*0530*/  LEA R25, R3, R0, 0x18 ;  /* 0x0000000003197211 */ /* 0x001fce00078ec0ff */
.L_x_8:
[----:B------:R-:W-:Y:S01]  /*0540*/  IMAD.IADD R0, R25, 0x1, R8 ;  /* 0x0000000119007824 */ /* 0x000fe200078e0208 */
[CC--:B------:R-:W-:Y:S02]  /*0550*/  IADD3 R6, P1, PT, R8.reuse, R19.reuse, RZ ;  /* 0x0000001308067210 */ /* 0x0c0fe40007f3e0ff */
[----:B0-----:R-:W-:Y:S02]  /*0560*/  LOP3.LUT R4, R8, 0xfffffff8, RZ, 0xc0, !PT ;  /* 0xfffffff808047812 */ /* 0x001fe400078ec0ff */
[----:B------:R-:W0:Y:S01]  /*0570*/  LDS.U8 R3, [R0] ;  /* 0x0000000000037984 */ /* 0x000e220000000000 */
[----:B------:R-:W-:Y:S01]  /*0580*/  IMAD.X R7, R10, 0x1, R24, P1 ;  /* 0x000000010a077824 */ /* 0x000fe200008e0618 */
[----:B------:R-:W-:-:S05]  /*0590*/  IADD3 R4, P1, PT, R4, R19, RZ ;  /* 0x0000001304047210 */ /* 0x000fca0007f3e0ff */
[----:B------:R-:W-:Y:S01]  /*05a0*/  IMAD.X R5, RZ, RZ, R24, P1 ;  /* 0x000000ffff057224 */ /* 0x000fe200008e0618 */
[----:B------:R-:W-:-:S05]  /*05b0*/  IADD3 R8, P1, PT, R8, 0x8, RZ ;  /* 0x0000000808087810 */ /* 0x000fca0007f3e0ff */
[----:B------:R-:W-:Y:S01]  /*05c0*/  IMAD.X R10, RZ, RZ, R10, P1 ;  /* 0x000000ffff0a7224 */ /* 0x000fe200008e060a */
[----:B------:R-:W-:-:S04]  /*05d0*/  ISETP.NE.U32.AND P1, PT, R8, R21, PT ;  /* 0x000000150800720c */ /* 0x000fc80003f25070 */
[----:B------:R-:W-:Y:S01]  /*05e0*/  ISETP.NE.AND.EX P1, PT, R10, R27, PT, P1 ;  /* 0x0000001b0a00720c */ /* 0x000fe20003f25310 */
[----:B0-----:R-:W-:Y:S04]  /*05f0*/  ST.E.U8 desc[UR36][R6.64], R3 ;  /* 0x0000000306007985 */ /* 0x001fe8000c101124 */
[----:B------:R-:W0:Y:S04]  /*0600*/  LDS.U8 R9, [R0+0x1] ;  /* 0x0000010000097984 */ /* 0x000e280000000000 */
        /* <DEDUP_REMOVED lines=12> */
[----:B0-----:R0:W-:Y:S01]  /*06d0*/  ST.E.U8 desc[UR36][R4.64+0x7], R9 ;  /* 0x0000070904007985 */ /* 0x0011e2000c101124 */
[----:B------:R-:W-:Y:S05]  /*06e0*/  @P1 BRA `(.L_x_8) ;  /* 0xfffffffc00941947 */ /* 0x000fea000383ffff */
[----:B------:R-:W-:Y:S05]  /*06f0*/  BSYNC.RECONVERGENT B0 ;  /* 0x0000000000007941 */ /* 0x000fea0003800200 */
.L_x_7:
[----:B------:R-:W-:Y:S05]  /*0700*/  @!P0 BRA `(.L_x_6) ;  /* 0x0000000000d88947 */ /* 0x000fea0003800000 */
[----:B------:R-:W-:Y:S02]  /*0710*/  ISETP.GE.U32.AND P0, PT, R12, 0x4, PT ;  /* 0x000000040c00780c */ /* 0x000fe40003f06070 */
[----:B------:R-:W-:Y:S02]  /*0720*/  LOP3.LUT R8, R26, 0x3, RZ, 0xc0, !PT ;  /* 0x000000031a087812 */ /* 0x000fe400078ec0ff */
[----:B------:R-:W-:Y:S02]  /*0730*/  ISETP.GE.U32.AND.EX P0, PT, RZ, RZ, PT, P0 ;  /* 0x000000ffff00720c */ /* 0x000fe40003f06100 */
[----:B------:R-:W-:-:S04]  /*0740*/  ISETP.NE.U32.AND P1, PT, R8, RZ, PT ;  /* 0x000000ff0800720c */ /* 0x000fc80003f25070 */
[----:B------:R-:W-:-:S07]  /*0750*/  ISETP.NE.AND.EX P1, PT, RZ, RZ, PT, P1 ;  /* 0x000000ffff00720c */ /* 0x000fce0003f25310 */
[----:B------:R-:W-:Y:S06]  /*0760*/  @!P0 BRA `(.L_x_9) ;  /* 0x0000000000488947 */ /* 0x000fec0003800000 */
[----:B------:R-:W1:Y:S01]  /*0770*/  S2UR UR5, SR_CgaCtaId ;  /* 0x00000000000579c3 */ /* 0x000e620000008800 */
[----:B------:R-:W-:Y:S01]  /*0780*/  UMOV UR4, 0x400 ;  /* 0x0000040000047882 */ /* 0x000fe20000000000 */
[----:B------:R-:W-:Y:S01]  /*0790*/  IADD3 R6, P0, PT, R21, R19, RZ ;  /* 0x0000001315067210 */ /* 0x000fe20007f1e0ff */
[----:B------:R-:W-:-:S04]  /*07a0*/  UIADD3 UR4, UPT, UPT, UR4, 0x150, URZ ;  /* 0x0000015004047890 */ /* 0x000fc8000fffe0ff */
[--C-:B------:R-:W-:Y:S02]  /*07b0*/  IMAD.X R7, R23, 0x1, R24.reuse, P0 ;  /* 0x0000000117077824 */ /* 0x100fe400000e0618 */
[----:B0-----:R-:W-:Y:S02]  /*07c0*/  IMAD.X R5, RZ, RZ, R24, P0 ;  /* 0x000000ffff057224 */ /* 0x001fe400000e0618 */
[----:B------:R-:W-:Y:S02]  /*07d0*/  IMAD.MOV.U32 R4, RZ, RZ, R6 ;  /* 0x000000ffff047224 */ /* 0x000fe400078e0006 */
[----:B------:R-:W-:Y:S01]  /*07e0*/  IMAD.MOV.U32 R23, RZ, RZ, RZ ;  /* 0x000000ffff177224 */ /* 0x000fe200078e00ff */
[----:B-1----:R-:W-:-:S09]  /*07f0*/  ULEA UR4, UR5, UR4, 0x18 ;  /* 0x0000000405047291 */ /* 0x002fd2000f8ec0ff */
[----:B------:R-:W0:Y:S04]  /*0800*/  LDS.U8 R3, [R21+UR4] ;  /* 0x0000000415037984 */ /* 0x000e280008000000 */
[----:B0-----:R-:W-:Y:S04]  /*0810*/  ST.E.U8 desc[UR36][R6.64], R3 ;  /* 0x0000000306007985 */ /* 0x001fe8000c101124 */
[----:B------:R-:W0:Y:S04]  /*0820*/  LDS.U8 R9, [R21+UR4+0x1] ;  /* 0x0000010415097984 */ /* 0x000e280008000000 */
[----:B0-----:R-:W-:Y:S04]  /*0830*/  ST.E.U8 desc[UR36][R4.64+0x1], R9 ;  /* 0x0000010904007985 */ /* 0x001fe8000c101124 */
[----:B------:R-:W0:Y:S04]  /*0840*/  LDS.U8 R11, [R21+UR4+0x2] ;  /* 0x00000204150b7984 */ /* 0x000e280008000000 */
[----:B0-----:R-:W-:Y:S04]  /*0850*/  ST.E.U8 desc[UR36][R4.64+0x2], R11 ;  /* 0x0000020b04007985 */ /* 0x001fe8000c101124 */
[----:B------:R0:W1:Y:S02]  /*0860*/  LDS.U8 R13, [R21+UR4+0x3] ;  /* 0x00000304150d7984 */ /* 0x0000640008000000 */
[----:B0-----:R-:W-:-:S02]  /*0870*/  VIADD R21, R21, 0x4 ;  /* 0x0000000415157836 */ /* 0x001fc40000000000 */
[----:B-1----:R1:W-:Y:S05]  /*0880*/  ST.E.U8 desc[UR36][R4.64+0x3], R13 ;  /* 0x0000030d04007985 */ /* 0x0023ea000c101124 */
.L_x_9:
[----:B------:R-:W-:Y:S05]  /*0890*/  @!P1 BRA `(.L_x_6) ;  /* 0x0000000000749947 */ /* 0x000fea0003800000 */
[----:B------:R-:W-:Y:S02]  /*08a0*/  ISETP.NE.U32.AND P0, PT, R8, 0x1, PT ;  /* 0x000000010800780c */ /* 0x000fe40003f05070 */
[----:B------:R-:W-:Y:S02]  /*08b0*/  LOP3.LUT R0, R26, 0x1, RZ, 0xc0, !PT ;  /* 0x000000011a007812 */ /* 0x000fe400078ec0ff */
[----:B------:R-:W-:Y:S02]  /*08c0*/  ISETP.NE.AND.EX P0, PT, RZ, RZ, PT, P0 ;  /* 0x000000ffff00720c */ /* 0x000fe40003f05300 */
[----:B------:R-:W-:-:S04]  /*08d0*/  ISETP.NE.U32.AND P1, PT, R0, 0x1, PT ;  /* 0x000000010000780c */ /* 0x000fc80003f25070 */
[----:B------:R-:W-:-:S07]  /*08e0*/  ISETP.NE.U32.AND.EX P1, PT, RZ, RZ, PT, P1 ;  /* 0x000000ffff00720c */ /* 0x000fce0003f25110 */
[----:B------:R-:W-:Y:S06]  /*08f0*/  @!P0 BRA `(.L_x_10) ;  /* 0x0000000000388947 */ /* 0x000fec0003800000 */
[----:B------:R-:W2:Y:S01]  /*0900*/  S2UR UR5, SR_CgaCtaId ;  /* 0x00000000000579c3 */ /* 0x000ea20000008800 */
[----:B------:R-:W-:Y:S01]  /*0910*/  UMOV UR4, 0x400 ;  /* 0x0000040000047882 */ /* 0x000fe20000000000 */
[----:B01----:R-:W-:Y:S01]  /*0920*/  IADD3 R4, P0, PT, R21, R19, RZ ;  /* 0x0000001315047210 */ /* 0x003fe20007f1e0ff */
[----:B------:R-:W-:-:S04]  /*0930*/  UIADD3 UR4, UPT, UPT, UR4, 0x150, URZ ;  /* 0x0000015004047890 */ /* 0x000fc8000fffe0ff */
[--C-:B------:R-:W-:Y:S02]  /*0940*/  IMAD.X R5, R23, 0x1, R24.reuse, P0 ;  /* 0x0000000117057824 */ /* 0x100fe400000e0618 */
[----:B------:R-:W-:Y:S02]  /*0950*/  IMAD.X R7, RZ, RZ, R24, P0 ;  /* 0x000000ffff077224 */ /* 0x000fe400000e0618 */
[----:B------:R-:W-:Y:S02]  /*0960*/  IMAD.MOV.U32 R6, RZ, RZ, R4 ;  /* 0x000000ffff067224 */ /* 0x000fe400078e0004 */
[----:B------:R-:W-:Y:S01]  /*0970*/  IMAD.MOV.U32 R23, RZ, RZ, RZ ;  /* 0x000000ffff177224 */ /* 0x000fe200078e00ff */
[----:B--2---:R-:W-:-:S09]  /*0980*/  ULEA UR4, UR5, UR4, 0x18 ;  /* 0x0000000405047291 */ /* 0x004fd2000f8ec0ff */
[----:B------:R-:W0:Y:S04]  /*0990*/  LDS.U8 R3, [R21+UR4] ;  /* 0x0000000415037984 */ /* 0x000e280008000000 */
[----:B0-----:R-:W-:Y:S04]  /*09a0*/  ST.E.U8 desc[UR36][R4.64], R3 ;  /* 0x0000000304007985 */ /* 0x001fe8000c101124 */
[----:B------:R0:W1:Y:S02]  /*09b0*/  LDS.U8 R9, [R21+UR4+0x1] ;  /* 0x0000010415097984 */ /* 0x0000640008000000 */
[----:B0-----:R-:W-:-:S02]  /*09c0*/  VIADD R21, R21, 0x2 ;  /* 0x0000000215157836 */ /* 0x001fc40000000000 */
[----:B-1----:R2:W-:Y:S05]  /*09d0*/  ST.E.U8 desc[UR36][R6.64+0x1], R9 ;  /* 0x0000010906007985 */ /* 0x0025ea000c101124 */
.L_x_10:
[----:B------:R-:W-:Y:S05]  /*09e0*/  @P1 BRA `(.L_x_6) ;  /* 0x0000000000201947 */ /* 0x000fea0003800000 */
[----:B------:R-:W3:Y:S01]  /*09f0*/  S2UR UR5, SR_CgaCtaId ;  /* 0x00000000000579c3 */ /* 0x000ee20000008800 */
[----:B------:R-:W-:Y:S01]  /*0a00*/  UMOV UR4, 0x400 ;  /* 0x0000040000047882 */ /* 0x000fe20000000000 */
[----:B01----:R-:W-:Y:S01]  /*0a10*/  IADD3 R4, P0, PT, R21, R19, RZ ;  /* 0x0000001315047210 */ /* 0x003fe20007f1e0ff */
[----:B------:R-:W-:-:S04]  /*0a20*/  UIADD3 UR4, UPT, UPT, UR4, 0x150, URZ ;  /* 0x0000015004047890 */ /* 0x000fc8000fffe0ff */
[----:B------:R-:W-:Y:S01]  /*0a30*/  IMAD.X R5, R23, 0x1, R24, P0 ;  /* 0x0000000117057824 */ /* 0x000fe200000e0618 */
[----:B---3--:R-:W-:-:S09]  /*0a40*/  ULEA UR4, UR5, UR4, 0x18 ;  /* 0x0000000405047291 */ /* 0x008fd2000f8ec0ff */
[----:B------:R-:W0:Y:S04]  /*0a50*/  LDS.U8 R3, [R21+UR4] ;  /* 0x0000000415037984 */ /* 0x000e280008000000 */
[----:B0-----:R3:W-:Y:S02]  /*0a60*/  ST.E.U8 desc[UR36][R4.64], R3 ;  /* 0x0000000304007985 */ /* 0x0017e4000c101124 */
.L_x_6:
[----:B01-3--:R-:W0:Y:S01]  /*0a70*/  LDC.64 R4, c[0x0][0x3a0] ;  /* 0x0000e800ff047b82 */ /* 0x00be220000000a00 */
[----:B--2---:R-:W-:Y:S01]  /*0a80*/  IADD3 R6, P2, PT, R19, R26, RZ ;  /* 0x0000001a13067210 */ /* 0x004fe20007f5e0ff */
[----:B------:R-:W-:Y:S02]  /*0a90*/  IMAD.MOV.U32 R8, RZ, RZ, 0x80 ;  /* 0x00000080ff087424 */ /* 0x000fe400078e00ff */
[----:B------:R-:W-:Y:S02]  /*0aa0*/  VIADD R0, R26, 0x1 ;  /* 0x000000011a007836 */ /* 0x000fe40000000000 */
[----:B------:R-:W-:Y:S02]  /*0ab0*/  IMAD.X R7, R24, 0x1, R27, P2 ;  /* 0x0000000118077824 */ /* 0x000fe400010e061b */
[----:B------:R-:W-:Y:S01]  /*0ac0*/  IMAD.MOV.U32 R143, RZ, RZ, 0x1234567 ;  /* 0x01234567ff8f7424 */ /* 0x000fe200078e00ff */
[----:B------:R-:W-:Y:S02]  /*0ad0*/  SHF.R.S32.HI R3, RZ, 0x1f, R0 ;  /* 0x0000001fff037819 */ /* 0x000fe40000011400 */
[----:B------:R1:W-:Y:S01]  /*0ae0*/  ST.E.U8 desc[UR36][R6.64], R8 ;  /* 0x0000000806007985 */ /* 0x0003e2000c101124 */
[----:B0-----:R-:W-:-:S02]  /*0af0*/  IADD3 R9, P0, PT, R4, -0x40, RZ ;  /* 0xffffffc004097810 */ /* 0x001fc40007f1e0ff */
[----:B------:R-:W-:Y:S02]  /*0b00*/  ISETP.GE.U32.AND P1, PT, R4, 0x200, PT ;  /* 0x000002000400780c */ /* 0x000fe40003f26070 */
[C---:B------:R-:W-:Y:S02]  /*0b10*/  IADD3.X R10, PT, PT, R5.reuse, -0x1, RZ, P0, !PT ;  /* 0xffffffff050a7810 */ /* 0x040fe400007fe4ff */
[----:B------:R-:W-:Y:S02]  /*0b20*/  ISETP.GE.U32.AND.EX P1, PT, R5, RZ, PT, P1 ;  /* 0x000000ff0500720c */ /* 0x000fe40003f26110 */
[--C-:B------:R-:W-:Y:S02]  /*0b30*/  SHF.R.U64 R9, R9, 0x3, R10.reuse ;  /* 0x0000000309097819 */ /* 0x100fe4000000120a */
[----:B------:R-:W-:Y:S02]  /*0b40*/  SHF.R.U32.HI R10, RZ, 0x3, R10 ;  /* 0x00000003ff0a7819 */ /* 0x000fe4000001160a */
[----:B------:R-:W-:-:S04]  /*0b50*/  ISETP.GT.U32.AND P0, PT, R9, R0, PT ;  /* 0x000000000900720c */ /* 0x000fc80003f04070 */
[----:B------:R-:W-:-:S13]  /*0b60*/  ISETP.GT.U32.AND.EX P0, PT, R10, R3, PT, P0 ;  /* 0x000000030a00720c */ /* 0x000fda0003f04100 */
[----:B-1----:R-:W-:Y:S05]  /*0b70*/  @!P0 BRA `(.L_x_11) ;  /* 0x0000000000308947 */ /* 0x002fea0003800000 */
[----:B------:R-:W-:Y:S01]  /*0b80*/  BSSY.RECONVERGENT B0, `(.L_x_11) ;  /* 0x000000b000007945 */ /* 0x000fe20003800200 */
[----:B------:R-:W-:-:S07]  /*0b90*/  IMAD.MOV.U32 R8, RZ, RZ, R0 ;  /* 0x000000ffff087224 */ /* 0x000fce00078e0000 */
.L_x_12:
[----:B------:R-:W-:Y:S01]  /*0ba0*/  IADD3 R6, P0, PT, R8, R19, RZ ;  /* 0x0000001308067210 */ /* 0x000fe20007f1e0ff */
[----:B------:R-:W-:-:S04]  /*0bb0*/  VIADD R8, R0, 0x1 ;  /* 0x0000000100087836 */ /* 0x000fc80000000000 */
[----:B------:R-:W-:Y:S01]  /*0bc0*/  IMAD.X R7, R3, 0x1, R24, P0 ;  /* 0x0000000103077824 */ /* 0x000fe200000e0618 */
[----:B------:R-:W-:Y:S01]  /*0bd0*/  ISETP.GT.U32.AND P0, PT, R9, R8, PT ;  /* 0x000000080900720c */ /* 0x000fe20003f04070 */
[--C-:B------:R-:W-:Y:S01]  /*0be0*/  IMAD.MOV.U32 R0, RZ, RZ, R8.reuse ;  /* 0x000000ffff007224 */ /* 0x100fe200078e0008 */
[----:B------:R-:W-:Y:S02]  /*0bf0*/  SHF.R.S32.HI R3, RZ, 0x1f, R8 ;  /* 0x0000001fff037819 */ /* 0x000fe40000011408 */
[----:B------:R0:W-:Y:S02]  /*0c00*/  ST.E.U8 desc[UR36][R6.64], RZ ;  /* 0x000000ff06007985 */ /* 0x0001e4000c101124 */
[----:B------:R-:W-:-:S13]  /*0c10*/  ISETP.GT.U32.AND.EX P0, PT, R10, R3, PT, P0 ;  /* 0x000000030a00720c */ /* 0x000fda0003f04100 */
[----:B0-----:R-:W-:Y:S05]  /*0c20*/  @P0 BRA `(.L_x_12) ;  /* 0xfffffffc00dc0947 */ /* 0x001fea000383ffff */
[----:B------:R-:W-:Y:S05]  /*0c30*/  BSYNC.RECONVERGENT B0 ;  /* 0x0000000000007941 */ /* 0x000fea0003800200 */
.L_x_11:
[----:B------:R-:W-:Y:S02]  /*0c40*/  IMAD.MOV.U32 R142, RZ, RZ, -0x76543211 ;  /* 0x89abcdefff8e7424 */ /* 0x000fe400078e00ff */
[----:B------:R-:W-:Y:S02]  /*0c50*/  IMAD.MOV.U32 R141, RZ, RZ, -0x1234568 ;  /* 0xfedcba98ff8d7424 */ /* 0x000fe400078e00ff */
[----:B------:R-:W-:Y:S01]  /*0c60*/  IMAD.MOV.U32 R3, RZ, RZ, 0x76543210 ;  /* 0x76543210ff037424 */ /* 0x000fe200078e00ff */
[----:B------:R-:W-:Y:S06]  /*0c70*/  @!P1 BRA `(.L_x_13) ;  /* 0x0000001c00a89947 */ /* 0x000fec0003800000 */
[----:B------:R-:W0:Y:S08]  /*0c80*/  LDC.64 R26, c[0x0][0x3b0] ;  /* 0x0000ec00ff1a7b82 */ /* 0x000e300000000a00 */
[----:B------:R-:W1:Y:S08]  /*0c90*/  LDC.64 R28, c[0x0][0x3a8] ;  /* 0x0000ea00ff1c7b82 */ /* 0x000e700000000a00 */
[----:B------:R-:W2:Y:S08]  /*0ca0*/  LDC.64 R90, c[0x0][0x3b0] ;  /* 0x0000ec00ff5a7b82 */ /* 0x000eb00000000a00 */
[----:B------:R-:W3:Y:S01]  /*0cb0*/  LDC.64 R6, c[0x0][0x3a8] ;  /* 0x0000ea00ff067b82 */ /* 0x000ee20000000a00 */
[----:B0-----:R0:W5:Y:S04]  /*0cc0*/  LDG.E R0, desc[UR36][R26.64+0x4] ;  /* 0x000004241a007981 */ /* 0x001168000c1e1900 */
[----:B------:R0:W5:Y:S04]  /*0cd0*/  LDG.E R8, desc[UR36][R26.64+0x8] ;  /* 0x000008241a087981 */ /* 0x000168000c1e1900 */
[----:B------:R0:W5:Y:S04]  /*0ce0*/  LDG.E R9, desc[UR36][R26.64+0xc] ;  /* 0x00000c241a097981 */ /* 0x000168000c1e1900 */
[----:B-1----:R0:W5:Y:S04]  /*0cf0*/  LDG.E.U8 R10, desc[UR36][R28.64+0x1] ;  /* 0x000001241c0a7981 */ /* 0x002168000c1e1100 */
[----:B------:R0:W5:Y:S04]  /*0d00*/  LDG.E.U8 R11, desc[UR36][R28.64+0x2] ;  /* 0x000002241c0b7981 */ /* 0x000168000c1e1100 */
[----:B------:R0:W5:Y:S04]  /*0d10*/  LDG.E.U8 R12, desc[UR36][R28.64+0x3] ;  /* 0x000003241c0c7981 */ /* 0x000168000c1e1100 */
[----:B--2---:R0:W5:Y:S04]  /*0d20*/  LDG.E R13, desc[UR36][R90.64] ;  /* 0x000000245a0d7981 */ /* 0x004168000c1e1900 */
[----:B------:R0:W5:Y:S04]  /*0d30*/  LDG.E R14, desc[UR36][R90.64+0x10] ;  /* 0x000010245a0e7981 */ /* 0x000168000c1e1900 */
        /* <DEDUP_REMOVED lines=59> */
[----:B---3--:R0:W5:Y:S04]  /*10f0*/  LDG.E.U8 R80, desc[UR36][R6.64] ;  /* 0x0000002406507981 */ /* 0x008168000c1e1100 */
[----:B------:R0:W5:Y:S04]  /*1100*/  LDG.E.U8 R81, desc[UR36][R6.64+0x4] ;  /* 0x0000042406517981 */ /* 0x000168000c1e1100 */
        /* <DEDUP_REMOVED lines=58> */
[----:B------:R0:W5:Y:S01]  /*14b0*/  LDG.E.U8 R140, desc[UR36][R6.64+0x3f] ;  /* 0x00003f24068c7981 */ /* 0x000162000c1e1100 */
[----:B------:R-:W-:Y:S01]  /*14c0*/  BSSY.RECONVERGENT B0, `(.L_x_13) ;  /* 0x0000165000007945 */ /* 0x000fe20003800200 */
[--C-:B------:R-:W-:Y:S01]  /*14d0*/  SHF.R.U64 R144, R4, 0x9, R5.reuse ;  /* 0x0000000904907819 */ /* 0x100fe20000001205 */
[----:B------:R-:W-:Y:S01]  /*14e0*/  IMAD.MOV.U32 R3, RZ, RZ, 0x76543210 ;  /* 0x76543210ff037424 */ /* 0x000fe200078e00ff */
[----:B------:R-:W-:Y:S01]  /*14f0*/  SHF.R.U32.HI R148, RZ, 0x9, R5 ;  /* 0x00000009ff947819 */ /* 0x000fe20000011605 */
[----:B------:R-:W-:-:S02]  /*1500*/  IMAD.MOV.U32 R141, RZ, RZ, -0x1234568 ;  /* 0xfedcba98ff8d7424 */ /* 0x000fc400078e00ff */
[----:B------:R-:W-:Y:S02]  /*1510*/  IMAD.MOV.U32 R142, RZ, RZ, -0x76543211 ;  /* 0x89abcdefff8e7424 */ /* 0x000fe400078e00ff */
[----:B------:R-:W-:Y:S02]  /*1520*/  IMAD.MOV.U32 R143, RZ, RZ, 0x1234567 ;  /* 0x01234567ff8f7424 */ /* 0x000fe400078e00ff */
[----:B------:R-:W-:Y:S02]  /*1530*/  IMAD.MOV.U32 R146, RZ, RZ, RZ ;  /* 0x000000ffff927224 */ /* 0x000fe400078e00ff */
[----:B0-----:R-:W-:-:S07]  /*1540*/  IMAD.MOV.U32 R145, RZ, RZ, RZ ;  /* 0x000000ffff917224 */ /* 0x001fce00078e00ff */
.L_x_14:
[C---:B------:R-:W-:Y:S01]  /*1550*/  IMAD.SHL.U32 R5, R146.reuse, 0x10, RZ ;  /* 0x0000001092057824 */ /* 0x040fe200078e00ff */
[----:B------:R-:W-:-:S04]  /*1560*/  SHF.L.U64.HI R6, R146, 0x4, R145 ;  /* 0x0000000492067819 */ /* 0x000fc80000010291 */
[----:B------:R-:W-:-:S04]  /*1570*/  LEA R4, P0, R5, R19, 0x2 ;  /* 0x0000001305047211 */ /* 0x000fc800078010ff */
[----:B------:R-:W-:-:S05]  /*1580*/  LEA.HI.X R5, R5, R24, R6, 0x2, P0 ;  /* 0x0000001805057211 */ /* 0x000fca00000f1406 */
[----:B------:R-:W2:Y:S04]  /*1590*/  LD.E R160, desc[UR36][R4.64] ;  /* 0x0000002404a07980 */ /* 0x000ea8000c101900 */
[----:B------:R-:W3:Y:S04]  /*15a0*/  LD.E R153, desc[UR36][R4.64+0x4] ;  /* 0x0000042404997980 */ /* 0x000ee8000c101900 */
[----:B------:R-:W4:Y:S04]  /*15b0*/  LD.E R7, desc[UR36][R4.64+0x8] ;  /* 0x0000082404077980 */ /* 0x000f28000c101900 */
[----:B------:R-:W4:Y:S04]  /*15c0*/  LD.E R155, desc[UR36][R4.64+0xc] ;  /* 0x00000c24049b7980 */ /* 0x000f28000c101900 */
[----:B------:R-:W4:Y:S04]  /*15d0*/  LD.E R149, desc[UR36][R4.64+0x10] ;  /* 0x0000102404957980 */ /* 0x000f28000c101900 */
[----:B------:R-:W4:Y:S04]  /*15e0*/  LD.E R157, desc[UR36][R4.64+0x14] ;  /* 0x00001424049d7980 */ /* 0x000f28000c101900 */
[----:B------:R-:W4:Y:S01]  /*15f0*/  LD.E R151, desc[UR36][R4.64+0x18] ;  /* 0x0000182404977980 */ /* 0x000f22000c101900 */
[----:B------:R-:W-:-:S04]  /*1600*/  LOP3.LUT R6, R3, R142, R141, 0xb8, !PT ;  /* 0x0000008e03067212 */ /* 0x000fc800078eb88d */
[----:B-----5:R-:W-:-:S05]  /*1610*/  IADD3 R147, PT, PT, R13, R6, R143 ;  /* 0x000000060d937210 */ /* 0x020fca0007ffe08f */
[----:B--2---:R-:W-:-:S05]  /*1620*/  IMAD.IADD R147, R147, 0x1, R160 ;  /* 0x0000000193937824 */ /* 0x004fca00078e02a0 */
[----:B------:R-:W-:-:S05]  /*1630*/  SHF.L.W.U32.HI R147, R147, R80, R147 ;  /* 0x0000005093937219 */ /* 0x000fca0000010e93 */
[----:B------:R-:W-:-:S05]  /*1640*/  IMAD.IADD R147, R147, 0x1, R142 ;  /* 0x0000000193937824 */ /* 0x000fca00078e028e */
[----:B------:R-:W-:-:S04]  /*1650*/  LOP3.LUT R6, R141, R147, R142, 0xb8, !PT ;  /* 0x000000938d067212 */ /* 0x000fc800078eb88e */
[----:B------:R-:W-:-:S05]  /*1660*/  IADD3 R6, PT, PT, R0, R6, R3 ;  /* 0x0000000600067210 */ /* 0x000fca0007ffe003 */
[----:B---3--:R-:W-:-:S05]  /*1670*/  IMAD.IADD R159, R6, 0x1, R153 ;  /* 0x00000001069f7824 */ /* 0x008fca00078e0299 */
[----:B------:R-:W-:-:S05]  /*1680*/  SHF.L.W.U32.HI R6, R159, R10, R159 ;  /* 0x0000000a9f067219 */ /* 0x000fca0000010e9f */
[----:B------:R-:W-:-:S05]  /*1690*/  IMAD.IADD R6, R147, 0x1, R6 ;  /* 0x0000000193067824 */ /* 0x000fca00078e0206 */
[----:B------:R-:W-:-:S04]  /*16a0*/  LOP3.LUT R150, R142, R6, R147, 0xb8, !PT ;  /* 0x000000068e967212 */ /* 0x000fc800078eb893 */
[----:B------:R-:W-:-:S05]  /*16b0*/  IADD3 R150, PT, PT, R8, R150, R141 ;  /* 0x0000009608967210 */ /* 0x000fca0007ffe08d */
[----:B----4-:R-:W-:-:S05]  /*16c0*/  IMAD.IADD R150, R150, 0x1, R7 ;  /* 0x0000000196967824 */ /* 0x010fca00078e0207 */
[----:B------:R-:W-:-:S05]  /*16d0*/  SHF.L.W.U32.HI R161, R150, R11, R150 ;  /* 0x0000000b96a17219 */ /* 0x000fca0000010e96 */
[----:B------:R-:W-:-:S05]  /*16e0*/  IMAD.IADD R161, R6, 0x1, R161 ;  /* 0x0000000106a17824 */ /* 0x000fca00078e02a1 */
[----:B------:R-:W-:-:S04]  /*16f0*/  LOP3.LUT R150, R147, R161, R6, 0xb8, !PT ;  /* 0x000000a193967212 */ /* 0x000fc800078eb806 */
[----:B------:R-:W-:-:S05]  /*1700*/  IADD3 R150, PT, PT, R9, R150, R142 ;  /* 0x0000009609967210 */ /* 0x000fca0007ffe08e */
[----:B------:R-:W-:-:S05]  /*1710*/  IMAD.IADD R159, R150, 0x1, R155 ;  /* 0x00000001969f7824 */ /* 0x000fca00078e029b */
[----:B------:R-:W-:Y:S02]  /*1720*/  SHF.L.W.U32.HI R150, R159, R12, R159 ;  /* 0x0000000c9f967219 */ /* 0x000fe40000010e9f */
[----:B------:R-:W2:Y:S03]  /*1730*/  LD.E R159, desc[UR36][R4.64+0x1c] ;  /* 0x00001c24049f7980 */ /* 0x000ea6000c101900 */
[----:B------:R-:W-:-:S05]  /*1740*/  IMAD.IADD R150, R161, 0x1, R150 ;  /* 0x00000001a1967824 */ /* 0x000fca00078e0296 */
[----:B------:R-:W-:-:S04]  /*1750*/  LOP3.LUT R152, R6, R150, R161, 0xb8, !PT ;  /* 0x0000009606987212 */ /* 0x000fc800078eb8a1 */
[----:B------:R-:W-:-:S05]  /*1760*/  IADD3 R152, PT, PT, R14, R152, R147 ;  /* 0x000000980e987210 */ /* 0x000fca0007ffe093 */
[----:B------:R-:W-:-:S05]  /*1770*/  IMAD.IADD R152, R152, 0x1, R149 ;  /* 0x0000000198987824 */ /* 0x000fca00078e0295 */
[----:B------:R-:W-:-:S05]  /*1780*/  SHF.L.W.U32.HI R147, R152, R81, R152 ;  /* 0x0000005198937219 */ /* 0x000fca0000010e98 */
[----:B------:R-:W-:-:S05]  /*1790*/  IMAD.IADD R147, R150, 0x1, R147 ;  /* 0x0000000196937824 */ /* 0x000fca00078e0293 */
[----:B------:R-:W-:-:S04]  /*17a0*/  LOP3.LUT R152, R161, R147, R150, 0xb8, !PT ;  /* 0x00000093a1987212 */ /* 0x000fc800078eb896 */
[----:B------:R-:W-:Y:S02]  /*17b0*/  IADD3 R6, PT, PT, R15, R152, R6 ;  /* 0x000000980f067210 */ /* 0x000fe40007ffe006 */
[----:B------:R-:W3:Y:S03]  /*17c0*/  LD.E R152, desc[UR36][R4.64+0x20] ;  /* 0x0000202404987980 */ /* 0x000ee6000c101900 */
[----:B------:R-:W-:-:S05]  /*17d0*/  IMAD.IADD R163, R6, 0x1, R157 ;  /* 0x0000000106a37824 */ /* 0x000fca00078e029d */
[----:B------:R-:W-:-:S05]  /*17e0*/  SHF.L.W.U32.HI R156, R163, R82, R163 ;  /* 0x00000052a39c7219 */ /* 0x000fca0000010ea3 */
[----:B------:R-:W-:-:S05]  /*17f0*/  IMAD.IADD R156, R147, 0x1, R156 ;  /* 0x00000001939c7824 */ /* 0x000fca00078e029c */
[----:B------:R-:W-:-:S04]  /*1800*/  LOP3.LUT R6, R150, R156, R147, 0xb8, !PT ;  /* 0x0000009c96067212 */ /* 0x000fc800078eb893 */
[----:B------:R-:W-:Y:S02]  /*1810*/  IADD3 R154, PT, PT, R20, R6, R161 ;  /* 0x00000006149a7210 */ /* 0x000fe40007ffe0a1 */
[----:B------:R-:W4:Y:S03]  /*1820*/  LD.E R6, desc[UR36][R4.64+0x24] ;  /* 0x0000242404067980 */ /* 0x000f26000c101900 */
[----:B------:R-:W-:-:S05]  /*1830*/  IMAD.IADD R154, R154, 0x1, R151 ;  /* 0x000000019a9a7824 */ /* 0x000fca00078e0297 */
[----:B------:R-:W-:-:S05]  /*1840*/  SHF.L.W.U32.HI R161, R154, R83, R154 ;  /* 0x000000539aa17219 */ /* 0x000fca0000010e9a */
[----:B------:R-:W-:-:S05]  /*1850*/  IMAD.IADD R161, R156, 0x1, R161 ;  /* 0x000000019ca17824 */ /* 0x000fca00078e02a1 */
[----:B------:R-:W-:-:S04]  /*1860*/  LOP3.LUT R154, R147, R161, R156, 0xb8, !PT ;  /* 0x000000a1939a7212 */ /* 0x000fc800078eb89c */
[----:B------:R-:W-:Y:S02]  /*1870*/  IADD3 R150, PT, PT, R21, R154, R150 ;  /* 0x0000009a15967210 */ /* 0x000fe40007ffe096 */
[----:B------:R-:W4:Y:S03]  /*1880*/  LD.E R154, desc[UR36][R4.64+0x28] ;  /* 0x00002824049a7980 */ /* 0x000f26000c101900 */
        /* <DEDUP_REMOVED lines=20> */
[----:B------:R-:W-:Y:S02]  /*19d0*/  IADD3 R150, PT, PT, R27, R147, R150 ;  /* 0x000000931b967210 */ /* 0x000fe40007ffe096 */
[----:B------:R-:W3:Y:S03]  /*19e0*/  LD.E R147, desc[UR36][R4.64+0x2c] ;  /* 0x00002c2404937980 */ /* 0x000ee6000c101900 */
[----:B---3--:R-:W-:-:S05]  /*19f0*/  IMAD.IADD R165, R150, 0x1, R147 ;  /* 0x0000000196a57824 */ /* 0x008fca00078e0293 */
[----:B------:R-:W-:-:S05]  /*1a00*/  SHF.L.W.U32.HI R164, R165, R88, R165 ;  /* 0x00000058a5a47219 */ /* 0x000fca0000010ea5 */
[----:B------:R-:W-:-:S05]  /*1a10*/  IMAD.IADD R164, R161, 0x1, R164 ;  /* 0x00000001a1a47824 */ /* 0x000fca00078e02a4 */
[----:B------:R-:W-:-:S04]  /*1a20*/  LOP3.LUT R150, R158, R164, R161, 0xb8, !PT ;  /* 0x000000a49e967212 */ /* 0x000fc800078eb8a1 */
[----:B------:R-:W-:-:S05]  /*1a30*/  IADD3 R163, PT, PT, R28, R150, R163 ;  /* 0x000000961ca37210 */ /* 0x000fca0007ffe0a3 */
[----:B--2---:R-:W-:-:S05]  /*1a40*/  IMAD.IADD R150, R163, 0x1, R156 ;  /* 0x00000001a3967824 */ /* 0x004fca00078e029c */
[----:B------:R-:W-:-:S05]  /*1a50*/  SHF.L.W.U32.HI R165, R150, R89, R150 ;  /* 0x0000005996a57219 */ /* 0x000fca0000010e96 */
[----:B------:R-:W-:-:S05]  /*1a60*/  IMAD.IADD R165, R164, 0x1, R165 ;  /* 0x00000001a4a57824 */ /* 0x000fca00078e02a5 */
[----:B------:R-:W-:-:S04]  /*1a70*/  LOP3.LUT R150, R161, R165, R164, 0xb8, !PT ;  /* 0x000000a5a1967212 */ /* 0x000fc800078eb8a4 */
[----:B------:R-:W-:Y:S02]  /*1a80*/  IADD3 R163, PT, PT, R29, R150, R158 ;  /* 0x000000961da37210 */ /* 0x000fe40007ffe09e */
[----:B------:R-:W2:Y:S03]  /*1a90*/  LD.E R150, desc[UR36][R4.64+0x34] ;  /* 0x0000342404967980 */ /* 0x000ea6000c101900 */
[----:B--2---:R-:W-:-:S05]  /*1aa0*/  IMAD.IADD R163, R163, 0x1, R150 ;  /* 0x00000001a3a37824 */ /* 0x004fca00078e0296 */
[----:B------:R-:W-:-:S05]  /*1ab0*/  SHF.L.W.U32.HI R162, R163, R90, R163 ;  /* 0x0000005aa3a27219 */ /* 0x000fca0000010ea3 */
[----:B------:R-:W-:-:S05]  /*1ac0*/  IMAD.IADD R162, R165, 0x1, R162 ;  /* 0x00000001a5a27824 */ /* 0x000fca00078e02a2 */
[----:B------:R-:W-:-:S04]  /*1ad0*/  LOP3.LUT R158, R164, R162, R165, 0xb8, !PT ;  /* 0x000000a2a49e7212 */ /* 0x000fc800078eb8a5 */
[----:B------:R-:W-:Y:S02]  /*1ae0*/  IADD3 R163, PT, PT, R30, R158, R161 ;  /* 0x0000009e1ea37210 */ /* 0x000fe40007ffe0a1 */
[----:B------:R-:W2:Y:S04]  /*1af0*/  LD.E R158, desc[UR36][R4.64+0x38] ;  /* 0x00003824049e7980 */ /* 0x000ea8000c101900 */
[----:B------:R0:W3:Y:S01]  /*1b00*/  LD.E R161, desc[UR36][R4.64+0x3c] ;  /* 0x00003c2404a17980 */ /* 0x0000e2000c101900 */
[----:B--2---:R-:W-:-:S05]  /*1b10*/  IMAD.IADD R163, R163, 0x1, R158 ;  /* 0x00000001a3a37824 */ /* 0x004fca00078e029e */
[----:B------:R-:W-:-:S05]  /*1b20*/  SHF.L.W.U32.HI R163, R163, R91, R163 ;  /* 0x0000005ba3a37219 */ /* 0x000fca0000010ea3 */
[----:B0-----:R-:W-:-:S05]  /*1b30*/  IMAD.IADD R5, R162, 0x1, R163 ;  /* 0x00000001a2057824 */ /* 0x001fca00078e02a3 */
[----:B------:R-:W-:-:S04]  /*1b40*/  LOP3.LUT R163, R165, R5, R162, 0xb8, !PT ;  /* 0x00000005a5a37212 */ /* 0x000fc800078eb8a2 */
[----:B------:R-:W-:-:S05]  /*1b50*/  IADD3 R164, PT, PT, R31, R163, R164 ;  /* 0x000000a31fa47210 */ /* 0x000fca0007ffe0a4 */
[----:B---3--:R-:W-:-:S05]  /*1b60*/  IMAD.IADD R163, R164, 0x1, R161 ;  /* 0x00000001a4a37824 */ /* 0x008fca00078e02a1 */
[----:B------:R-:W-:-:S05]  /*1b70*/  SHF.L.W.U32.HI R164, R163, R92, R163 ;  /* 0x0000005ca3a47219 */ /* 0x000fca0000010ea3 */
[----:B------:R-:W-:-:S05]  /*1b80*/  IMAD.IADD R163, R5, 0x1, R164 ;  /* 0x0000000105a37824 */ /* 0x000fca00078e02a4 */
[----:B------:R-:W-:-:S04]  /*1b90*/  LOP3.LUT R164, R5, R162, R163, 0xb8, !PT ;  /* 0x000000a205a47212 */ /* 0x000fc800078eb8a3 */
[----:B------:R-:W-:-:S05]  /*1ba0*/  IADD3 R164, PT, PT, R32, R164, R165 ;  /* 0x000000a420a47210 */ /* 0x000fca0007ffe0a5 */
[----:B------:R-:W-:-:S05]  /*1bb0*/  IMAD.IADD R164, R153, 0x1, R164 ;  /* 0x0000000199a47824 */ /* 0x000fca00078e02a4 */
        /* <DEDUP_REMOVED lines=229> */
[----:B------:R-:W-:Y:S01]  /*2a10*/  IMAD.IADD R152, R7, 0x1, R152 ;  /* 0x0000000107987824 */ /* 0x000fe200078e0298 */
[----:B------:R-:W-:-:S04]  /*2a20*/  IADD3 R146, P0, PT, R146, 0x1, RZ ;  /* 0x0000000192927810 */ /* 0x000fc80007f1e0ff */
[----:B------:R-:W-:Y:S01]  /*2a30*/  SHF.L.W.U32.HI R7, R152, R139, R152 ;  /* 0x0000008b98077219 */ /* 0x000fe20000010e98 */
[----:B------:R-:W-:-:S04]  /*2a40*/  IMAD.X R145, RZ, RZ, R145, P0 ;  /* 0x000000ffff917224 */ /* 0x000fc800000e0691 */
[----:B------:R-:W-:Y:S01]  /*2a50*/  IMAD.IADD R7, R4, 0x1, R7 ;  /* 0x0000000104077824 */ /* 0x000fe200078e0207 */
[----:B------:R-:W-:-:S04]  /*2a60*/  ISETP.NE.U32.AND P0, PT, R146, R144, PT ;  /* 0x000000909200720c */ /* 0x000fc80003f05070 */
[----:B------:R-:W-:Y:S02]  /*2a70*/  LOP3.LUT R147, R4, R7, R5, 0x2d, !PT ;  /* 0x0000000704937212 */ /* 0x000fe400078e2d05 */
[----:B------:R-:W-:Y:S02]  /*2a80*/  ISETP.NE.AND.EX P0, PT, R145, R148, PT, P0 ;  /* 0x000000949100720c */ /* 0x000fe40003f05300 */
[----:B------:R-:W-:-:S05]  /*2a90*/  IADD3 R147, PT, PT, R79, R147, R150 ;  /* 0x000000934f937210 */ /* 0x000fca0007ffe096 */
[----:B------:R-:W-:-:S05]  /*2aa0*/  IMAD.IADD R147, R6, 0x1, R147 ;  /* 0x0000000106937824 */ /* 0x000fca00078e0293 */
[----:B------:R-:W-:Y:S01]  /*2ab0*/  SHF.L.W.U32.HI R147, R147, R140, R147 ;  /* 0x0000008c93937219 */ /* 0x000fe20000010e93 */
[----:B------:R-:W-:Y:S02]  /*2ac0*/  IMAD.IADD R143, R5, 0x1, R143 ;  /* 0x00000001058f7824 */ /* 0x000fe400078e028f */
[----:B------:R-:W-:Y:S01]  /*2ad0*/  IMAD.IADD R3, R4, 0x1, R3 ;  /* 0x0000000104037824 */ /* 0x000fe200078e0203 */
[----:B------:R-:W-:Y:S01]  /*2ae0*/  IADD3 R142, PT, PT, R142, R147, R7 ;  /* 0x000000938e8e7210 */ /* 0x000fe20007ffe007 */
[----:B------:R-:W-:Y:S01]  /*2af0*/  IMAD.IADD R141, R7, 0x1, R141 ;  /* 0x00000001078d7824 */ /* 0x000fe200078e028d */
[----:B------:R-:W-:Y:S06]  /*2b00*/  @P0 BRA `(.L_x_14) ;  /* 0xffffffe800900947 */ /* 0x000fec000383ffff */
[----:B------:R-:W-:Y:S05]  /*2b10*/  BSYNC.RECONVERGENT B0 ;  /* 0x0000000000007941 */ /* 0x000fea0003800200 */
.L_x_13:
[--C-:B------:R-:W-:Y:S01]  /*2b20*/  SHF.R.U32.HI R7, RZ, 0x10, R143.reuse ;  /* 0x00000010ff077819 */ /* 0x100fe2000001168f */
[----:B------:R-:W-:Y:S01]  /*2b30*/  ST.E.U8 desc[UR36][R16.64+0x3], R143 ;  /* 0x0000038f10007985 */ /* 0x000fe2000c101124 */
[----:B------:R-:W-:Y:S01]  /*2b40*/  SHF.R.U32.HI R9, RZ, 0x8, R143 ;  /* 0x00000008ff097819 */ /* 0x000fe2000001168f */
[----:B------:R-:W-:Y:S01]  /*2b50*/  IMAD.MOV.U32 R4, RZ, RZ, R19 ;  /* 0x000000ffff047224 */ /* 0x000fe200078e0013 */
[--C-:B------:R-:W-:Y:S01]  /*2b60*/  SHF.R.U32.HI R15, RZ, 0x18, R142.reuse ;  /* 0x00000018ff0f7819 */ /* 0x100fe2000001168e */
[----:B------:R0:W-:Y:S01]  /*2b70*/  ST.E.U8 desc[UR36][R16.64+0x1], R7 ;  /* 0x0000010710007985 */ /* 0x0001e2000c101124 */
[--C-:B------:R-:W-:Y:S02]  /*2b80*/  SHF.R.U32.HI R23, RZ, 0x10, R142.reuse ;  /* 0x00000010ff177819 */ /* 0x100fe4000001168e */
[----:B------:R-:W-:Y:S01]  /*2b90*/  SHF.R.U32.HI R27, RZ, 0x8, R142 ;  /* 0x00000008ff1b7819 */ /* 0x000fe2000001168e */
[----:B------:R1:W-:Y:S01]  /*2ba0*/  ST.E.U8 desc[UR36][R16.64+0x2], R9 ;  /* 0x0000020910007985 */ /* 0x0003e2000c101124 */
[----:B------:R-:W-:-:S02]  /*2bb0*/  SHF.R.U32.HI R21, RZ, 0x18, R141 ;  /* 0x00000018ff157819 */ /* 0x000fc4000001168d */
[--C-:B------:R-:W-:Y:S01]  /*2bc0*/  SHF.R.U32.HI R25, RZ, 0x10, R141.reuse ;  /* 0x00000010ff197819 */ /* 0x100fe2000001168d */
[----:B------:R2:W-:Y:S01]  /*2bd0*/  ST.E.U8 desc[UR36][R16.64+0x4], R15 ;  /* 0x0000040f10007985 */ /* 0x0005e2000c101124 */
[----:B------:R-:W-:Y:S02]  /*2be0*/  SHF.R.U32.HI R11, RZ, 0x8, R141 ;  /* 0x00000008ff0b7819 */ /* 0x000fe4000001168d */
[--C-:B------:R-:W-:Y:S01]  /*2bf0*/  SHF.R.U32.HI R13, RZ, 0x8, R3.reuse ;  /* 0x00000008ff0d7819 */ /* 0x100fe20000011603 */
[----:B------:R-:W-:Y:S01]  /*2c00*/  ST.E.U8 desc[UR36][R16.64+0x7], R142 ;  /* 0x0000078e10007985 */ /* 0x000fe2000c101124 */
[--C-:B0-----:R-:W-:Y:S02]  /*2c10*/  SHF.R.U32.HI R7, RZ, 0x18, R3.reuse ;  /* 0x00000018ff077819 */ /* 0x101fe40000011603 */
[----:B------:R-:W-:Y:S01]  /*2c20*/  MOV R0, 0x10 ;  /* 0x0000001000007802 */ /* 0x000fe20000000f00 */
[----:B------:R-:W-:Y:S01]  /*2c30*/  ST.E.U8 desc[UR36][R16.64+0x5], R23 ;  /* 0x0000051710007985 */ /* 0x000fe2000c101124 */
[----:B-1----:R-:W-:-:S02]  /*2c40*/  SHF.R.U32.HI R9, RZ, 0x10, R3 ;  /* 0x00000010ff097819 */ /* 0x002fc40000011603 */
[----:B------:R-:W-:Y:S01]  /*2c50*/  SHF.R.U32.HI R5, RZ, 0x18, R143 ;  /* 0x00000018ff057819 */ /* 0x000fe2000001168f */
[----:B------:R-:W-:Y:S01]  /*2c60*/  ST.E.U8 desc[UR36][R16.64+0x6], R27 ;  /* 0x0000061b10007985 */ /* 0x000fe2000c101124 */
[----:B--2---:R0:W1:Y:S03]  /*2c70*/  LDC.64 R14, c[0x4][R0] ;  /* 0x01000000000e7b82 */ /* 0x0040660000000a00 */
[----:B------:R-:W-:Y:S04]  /*2c80*/  ST.E.U8 desc[UR36][R16.64+0x8], R21 ;  /* 0x0000081510007985 */ /* 0x000fe8000c101124 */
[----:B------:R-:W-:Y:S04]  /*2c90*/  ST.E.U8 desc[UR36][R16.64+0x9], R25 ;  /* 0x0000091910007985 */ /* 0x000fe8000c101124 */
[----:B------:R-:W-:Y:S04]  /*2ca0*/  ST.E.U8 desc[UR36][R16.64+0xb], R141 ;  /* 0x00000b8d10007985 */ /* 0x000fe8000c101124 */
[----:B------:R-:W-:Y:S04]  /*2cb0*/  ST.E.U8 desc[UR36][R16.64+0xf], R3 ;  /* 0x00000f0310007985 */ /* 0x000fe8000c101124 */
[----:B------:R-:W-:Y:S04]  /*2cc0*/  ST.E.U8 desc[UR36][R16.64+0xa], R11 ;  /* 0x00000a0b10007985 */ /* 0x000fe8000c101124 */
[----:B------:R-:W-:Y:S04]  /*2cd0*/  ST.E.U8 desc[UR36][R16.64+0xc], R7 ;  /* 0x00000c0710007985 */ /* 0x000fe8000c101124 */
[----:B------:R-:W-:Y:S04]  /*2ce0*/  ST.E.U8 desc[UR36][R16.64+0xd], R9 ;  /* 0x00000d0910007985 */ /* 0x000fe8000c101124 */
[----:B------:R-:W-:Y:S04]  /*2cf0*/  ST.E.U8 desc[UR36][R16.64+0xe], R13 ;  /* 0x00000e0d10007985 */ /* 0x000fe8000c101124 */
[----:B------:R2:W-:Y:S02]  /*2d00*/  ST.E.U8 desc[UR36][R16.64], R5 ;  /* 0x0000000510007985 */ /* 0x0005e4000c101124 */
[----:B0-2---:R-:W-:-:S07]  /*2d10*/  IMAD.MOV.U32 R5, RZ, RZ, R24 ;  /* 0x000000ffff057224 */ /* 0x005fce00078e0018 */
[----:B------:R-:W-:-:S07]  /*2d20*/  LEPC R20, `(.L_x_15) ;  /* 0x000000001014794e */ /* 0x000fce0000000000 */
[----:B-1----:R-:W-:Y:S05]  /*2d30*/  CALL.ABS.NOINC R14 ;  /* 0x000000000e007343 */ /* 0x002fea0003c00000 */
.L_x_15:
[----:B------:R-:W2:Y:S01]  /*2d40*/  LD.E.U8 R0, desc[UR36][R16.64] ;  /* 0x0000002410007980 */ /* 0x000ea2000c101100 */
[----:B------:R-:W0:Y:S01]  /*2d50*/  S2UR UR5, SR_CgaCtaId ;  /* 0x00000000000579c3 */ /* 0x000e220000008800 */
[----:B------:R-:W-:Y:S02]  /*2d60*/  UMOV UR4, 0x400 ;  /* 0x0000040000047882 */ /* 0x000fe40000000000 */
[----:B0-----:R-:W-:-:S09]  /*2d70*/  ULEA UR4, UR5, UR4, 0x18 ;  /* 0x0000000405047291 */ /* 0x001fd2000f8ec0ff */
[----:B--2---:R0:W-:Y:S04]  /*2d80*/  STS.U8 [UR4], R0 ;  /* 0x00000000ff007988 */ /* 0x0041e80008000004 */
[----:B------:R-:W2:Y:S04]  /*2d90*/  LD.E.U8 R3, desc[UR36][R16.64+0x1] ;  /* 0x0000012410037980 */ /* 0x000ea8000c101100 */
[----:B--2---:R1:W-:Y:S04]  /*2da0*/  STS.U8 [UR4+0x1], R3 ;  /* 0x00000103ff007988 */ /* 0x0043e80008000004 */
[----:B------:R-:W2:Y:S04]  /*2db0*/  LD.E.U8 R4, desc[UR36][R16.64+0x2] ;  /* 0x0000022410047980 */ /* 0x000ea8000c101100 */
[----:B--2---:R2:W-:Y:S04]  /*2dc0*/  STS.U8 [UR4+0x2], R4 ;  /* 0x00000204ff007988 */ /* 0x0045e80008000004 */
[----:B------:R-:W3:Y:S04]  /*2dd0*/  LD.E.U8 R5, desc[UR36][R16.64+0x3] ;  /* 0x0000032410057980 */ /* 0x000ee8000c101100 */
[----:B---3--:R3:W-:Y:S04]  /*2de0*/  STS.U8 [UR4+0x3], R5 ;  /* 0x00000305ff007988 */ /* 0x0087e80008000004 */
[----:B------:R-:W4:Y:S04]  /*2df0*/  LD.E.U8 R6, desc[UR36][R16.64+0x4] ;  /* 0x0000042410067980 */ /* 0x000f28000c101100 */
[----:B----4-:R4:W-:Y:S04]  /*2e00*/  STS.U8 [UR4+0x4], R6 ;  /* 0x00000406ff007988 */ /* 0x0109e80008000004 */
[----:B------:R-:W5:Y:S04]  /*2e10*/  LD.E.U8 R7, desc[UR36][R16.64+0x5] ;  /* 0x0000052410077980 */ /* 0x000f68000c101100 */
[----:B-----5:R5:W-:Y:S04]  /*2e20*/  STS.U8 [UR4+0x5], R7 ;  /* 0x00000507ff007988 */ /* 0x020be80008000004 */
[----:B0-----:R-:W2:Y:S04]  /*2e30*/  LD.E.U8 R0, desc[UR36][R16.64+0x6] ;  /* 0x0000062410007980 */ /* 0x001ea8000c101100 */
[----:B--2---:R0:W-:Y:S04]  /*2e40*/  STS.U8 [UR4+0x6], R0 ;  /* 0x00000600ff007988 */ /* 0x0041e80008000004 */
[----:B-1----:R-:W2:Y:S04]  /*2e50*/  LD.E.U8 R3, desc[UR36][R16.64+0x7] ;  /* 0x0000072410037980 */ /* 0x002ea8000c101100 */
[----:B--2---:R1:W-:Y:S04]  /*2e60*/  STS.U8 [UR4+0x7], R3 ;  /* 0x00000703ff007988 */ /* 0x0043e80008000004 */
[----:B------:R-:W2:Y:S04]  /*2e70*/  LD.E.U8 R4, desc[UR36][R16.64+0x8] ;  /* 0x0000082410047980 */ /* 0x000ea8000c101100 */
[----:B--2---:R2:W-:Y:S04]  /*2e80*/  STS.U8 [UR4+0x8], R4 ;  /* 0x00000804ff007988 */ /* 0x0045e80008000004 */
[----:B---3--:R-:W3:Y:S04]  /*2e90*/  LD.E.U8 R5, desc[UR36][R16.64+0x9] ;  /* 0x0000092410057980 */ /* 0x008ee8000c101100 */
[----:B---3--:R3:W-:Y:S04]  /*2ea0*/  STS.U8 [UR4+0x9], R5 ;  /* 0x00000905ff007988 */ /* 0x0087e80008000004 */
[----:B----4-:R-:W4:Y:S04]  /*2eb0*/  LD.E.U8 R6, desc[UR36][R16.64+0xa] ;  /* 0x00000a2410067980 */ /* 0x010f28000c101100 */
[----:B----4-:R4:W-:Y:S04]  /*2ec0*/  STS.U8 [UR4+0xa], R6 ;  /* 0x00000a06ff007988 */ /* 0x0109e80008000004 */
[----:B-----5:R-:W5:Y:S04]  /*2ed0*/  LD.E.U8 R7, desc[UR36][R16.64+0xb] ;  /* 0x00000b2410077980 */ /* 0x020f68000c101100 */
[----:B-----5:R4:W-:Y:S04]  /*2ee0*/  STS.U8 [UR4+0xb], R7 ;  /* 0x00000b07ff007988 */ /* 0x0209e80008000004 */
[----:B0-----:R-:W5:Y:S04]  /*2ef0*/  LD.E.U8 R0, desc[UR36][R16.64+0xc] ;  /* 0x00000c2410007980 */ /* 0x001f68000c101100 */
[----:B-----5:R4:W-:Y:S04]  /*2f00*/  STS.U8 [UR4+0xc], R0 ;  /* 0x00000c00ff007988 */ /* 0x0209e80008000004 */
[----:B-1----:R-:W5:Y:S04]  /*2f10*/  LD.E.U8 R3, desc[UR36][R16.64+0xd] ;  /* 0x00000d2410037980 */ /* 0x002f68000c101100 */
[----:B-----5:R4:W-:Y:S04]  /*2f20*/  STS.U8 [UR4+0xd], R3 ;  /* 0x00000d03ff007988 */ /* 0x0209e80008000004 */
[----:B--2---:R-:W2:Y:S04]  /*2f30*/  LD.E.U8 R4, desc[UR36][R16.64+0xe] ;  /* 0x00000e2410047980 */ /* 0x004ea8000c101100 */
[----:B--2---:R4:W-:Y:S04]  /*2f40*/  STS.U8 [UR4+0xe], R4 ;  /* 0x00000e04ff007988 */ /* 0x0049e80008000004 */
[----:B---3--:R-:W2:Y:S04]  /*2f50*/  LD.E.U8 R5, desc[UR36][R16.64+0xf] ;  /* 0x00000f2410057980 */ /* 0x008ea8000c101100 */
[----:B--2---:R4:W-:Y:S01]  /*2f60*/  STS.U8 [UR4+0xf], R5 ;  /* 0x00000f05ff007988 */ /* 0x0049e20008000004 */
[----:B------:R-:W-:Y:S05]  /*2f70*/  BRA `(.L_x_3) ;  /* 0x0000000c00647947 */ /* 0x000fea0003800000 */
.L_x_55:
[----:B-1----:R-:W0:Y:S02]  /*2f80*/  LDC.64 R4, c[0x0][0x3a8] ;  /* 0x0000ea00ff047b82 */ /* 0x002e240000000a00 */
[----:B0-----:R-:W2:Y:S04]  /*2f90*/  LDG.E.U8 R69, desc[UR36][R4.64] ;  /* 0x0000002404457981 */ /* 0x001ea8000c1e1100 */
[----:B------:R-:W3:Y:S04]  /*2fa0*/  LDG.E.U8 R0, desc[UR36][R4.64+0x1] ;  /* 0x0000012404007981 */ /* 0x000ee8000c1e1100 */
[----:B------:R-:W4:Y:S04]  /*2fb0*/  LDG.E.U8 R3, desc[UR36][R4.64+0x2] ;  /* 0x0000022404037981 */ /* 0x000f28000c1e1100 */
[----:B------:R-:W5:Y:S04]  /*2fc0*/  LDG.E.U8 R6, desc[UR36][R4.64+0x3] ;  /* 0x0000032404067981 */ /* 0x000f68000c1e1100 */
        /* <DEDUP_REMOVED lines=59> */
[----:B------:R-:W5:Y:S01]  /*3380*/  LDG.E.U8 R68, desc[UR36][R4.64+0x3f] ;  /* 0x00003f2404447981 */ /* 0x000f62000c1e1100 */
[----:B------:R-:W0:Y:S01]  /*3390*/  S2UR UR5, SR_CgaCtaId ;  /* 0x00000000000579c3 */ /* 0x000e220000008800 */
[----:B------:R-:W-:-:S02]  /*33a0*/  UMOV UR4, 0x400 ;  /* 0x0000040000047882 */ /* 0x000fc40000000000 */
[----:B0-----:R-:W-:-:S09]  /*33b0*/  ULEA UR4, UR5, UR4, 0x18 ;  /* 0x0000000405047291 */ /* 0x001fd2000f8ec0ff */
[----:B--2---:R2:W-:Y:S04]  /*33c0*/  STS.U8 [UR4+0x10], R69 ;  /* 0x00001045ff007988 */ /* 0x0045e80008000004 */
[----:B---3--:R2:W-:Y:S04]  /*33d0*/  STS.U8 [UR4+0x11], R0 ;  /* 0x00001100ff007988 */ /* 0x0085e80008000004 */
[----:B----4-:R2:W-:Y:S04]  /*33e0*/  STS.U8 [UR4+0x12], R3 ;  /* 0x00001203ff007988 */ /* 0x0105e80008000004 */
[----:B-----5:R2:W-:Y:S04]  /*33f0*/  STS.U8 [UR4+0x13], R6 ;  /* 0x00001306ff007988 */ /* 0x0205e80008000004 */
[----:B------:R2:W-:Y:S04]  /*3400*/  STS.U8 [UR4+0x14], R7 ;  /* 0x00001407ff007988 */ /* 0x0005e80008000004 */
        /* <DEDUP_REMOVED lines=58> */
[----:B------:R2:W-:Y:S01]  /*37b0*/  STS.U8 [UR4+0x4f], R68 ;  /* 0x00004f44ff007988 */ /* 0x0005e20008000004 */
[----:B------:R-:W-:Y:S05]  /*37c0*/  BRA `(.L_x_3) ;  /* 0x0000000400507947 */ /* 0x000fea0003800000 */
.L_x_56:
[----:B-1----:R-:W0:Y:S02]  /*37d0*/  LDC.64 R4, c[0x0][0x3b0] ;  /* 0x0000ec00ff047b82 */ /* 0x002e240000000a00 */
[----:B0-----:R-:W2:Y:S04]  /*37e0*/  LDG.E R8, desc[UR36][R4.64] ;  /* 0x0000002404087981 */ /* 0x001ea8000c1e1900 */
[----:B------:R-:W2:Y:S04]  /*37f0*/  LDG.E R9, desc[UR36][R4.64+0x4] ;  /* 0x0000042404097981 */ /* 0x000ea8000c1e1900 */
[----:B------:R-:W2:Y:S04]  /*3800*/  LDG.E R10, desc[UR36][R4.64+0x8] ;  /* 0x00000824040a7981 */ /* 0x000ea8000c1e1900 */
[----:B------:R-:W2:Y:S04]  /*3810*/  LDG.E R11, desc[UR36][R4.64+0xc] ;  /* 0x00000c24040b7981 */ /* 0x000ea8000c1e1900 */
[----:B------:R-:W3:Y:S04]  /*3820*/  LDG.E R12, desc[UR36][R4.64+0x10] ;  /* 0x00001024040c7981 */ /* 0x000ee8000c1e1900 */
[----:B------:R-:W3:Y:S04]  /*3830*/  LDG.E R13, desc[UR36][R4.64+0x14] ;  /* 0x00001424040d7981 */ /* 0x000ee8000c1e1900 */
[----:B------:R-:W3:Y:S04]  /*3840*/  LDG.E R14, desc[UR36][R4.64+0x18] ;  /* 0x00001824040e7981 */ /* 0x000ee8000c1e1900 */
[----:B------:R-:W3:Y:S04]  /*3850*/  LDG.E R15, desc[UR36][R4.64+0x1c] ;  /* 0x00001c24040f7981 */ /* 0x000ee8000c1e1900 */
[----:B------:R-:W4:Y:S04]  /*3860*/  LDG.E R24, desc[UR36][R4.64+0x20] ;  /* 0x0000202404187981 */ /* 0x000f28000c1e1900 */
[----:B------:R-:W4:Y:S04]  /*3870*/  LDG.E R25, desc[UR36][R4.64+0x24] ;  /* 0x0000242404197981 */ /* 0x000f28000c1e1900 */
[----:B------:R-:W4:Y:S04]  /*3880*/  LDG.E R26, desc[UR36][R4.64+0x28] ;  /* 0x00002824041a7981 */ /* 0x000f28000c1e1900 */
[----:B------:R-:W4:Y:S04]  /*3890*/  LDG.E R27, desc[UR36][R4.64+0x2c] ;  /* 0x00002c24041b7981 */ /* 0x000f28000c1e1900 */
[----:B------:R-:W5:Y:S04]  /*38a0*/  LDG.E R28, desc[UR36][R4.64+0x30] ;  /* 0x00003024041c7981 */ /* 0x000f68000c1e1900 */
        /* <DEDUP_REMOVED lines=50> */
[----:B------:R-:W5:Y:S01]  /*3bd0*/  LDG.E R79, desc[UR36][R4.64+0xfc] ;  /* 0x0000fc24044f7981 */ /* 0x000f62000c1e1900 */
[----:B------:R-:W0:Y:S01]  /*3be0*/  S2UR UR5, SR_CgaCtaId ;  /* 0x00000000000579c3 */ /* 0x000e220000008800 */
[----:B------:R-:W-:-:S02]  /*3bf0*/  UMOV UR4, 0x400 ;  /* 0x0000040000047882 */ /* 0x000fc40000000000 */
[----:B0-----:R-:W-:-:S09]  /*3c00*/  ULEA UR4, UR5, UR4, 0x18 ;  /* 0x0000000405047291 */ /* 0x001fd2000f8ec0ff */
[----:B--2---:R0:W-:Y:S04]  /*3c10*/  STS.128 [UR4+0x50], R8 ;  /* 0x00005008ff007988 */ /* 0x0041e80008000c04 */
[----:B---3--:R0:W-:Y:S04]  /*3c20*/  STS.128 [UR4+0x60], R12 ;  /* 0x0000600cff007988 */ /* 0x0081e80008000c04 */
[----:B----4-:R0:W-:Y:S04]  /*3c30*/  STS.128 [UR4+0x70], R24 ;  /* 0x00007018ff007988 */ /* 0x0101e80008000c04 */
[----:B-----5:R0:W-:Y:S04]  /*3c40*/  STS.128 [UR4+0x80], R28 ;  /* 0x0000801cff007988 */ /* 0x0201e80008000c04 */
[----:B------:R0:W-:Y:S04]  /*3c50*/  STS.128 [UR4+0x90], R32 ;  /* 0x00009020ff007988 */ /* 0x0001e80008000c04 */
        /* <DEDUP_REMOVED lines=10> */
[----:B------:R0:W-:Y:S02]  /*3d00*/  STS.128 [UR4+0x140], R76 ;  /* 0x0001404cff007988 */ /* 0x0001e40008000c04 */
.L_x_3:
[----:B------:R-:W-:Y:S05]  /*3d10*/  WARPSYNC.ALL ;  /* 0x0000000000007948 */ /* 0x000fea0003800000 */
[----:B--2---:R-:W-:Y:S01]  /*3d20*/  MOV R16, 0x0 ;  /* 0x0000000000107802 */ /* 0x004fe20000000f00 */
[----:B------:R-:W-:Y:S08]  /*3d30*/  BAR.SYNC.DEFER_BLOCKING 0x0 ;  /* 0x0000000000007b1d */ /* 0x000ff00000010000 */
[----:B----4-:R2:W3:Y:S01]  /*3d40*/  LDC.64 R6, c[0x4][R16] ;  /* 0x0100000010067b82 */ /* 0x0104e20000000a00 */
[----:B------:R-:W1:Y:S02]  /*3d50*/  LDCU.64 UR4, c[0x0][0x398] ;  /* 0x00007300ff0477ac */ /* 0x000e640008000a00 */
[----:B-1----:R-:W-:-:S02]  /*3d60*/  IMAD.U32 R4, RZ, RZ, UR4 ;  /* 0x00000004ff047e24 */ /* 0x002fc4000f8e00ff */
[----:B--2---:R-:W-:-:S07]  /*3d70*/  IMAD.U32 R5, RZ, RZ, UR5 ;  /* 0x00000005ff057e24 */ /* 0x004fce000f8e00ff */
[----:B------:R-:W-:-:S07]  /*3d80*/  LEPC R20, `(.L_x_16) ;  /* 0x000000001014794e */ /* 0x000fce0000000000 */
[----:B0--3--:R-:W-:Y:S05]  /*3d90*/  CALL.ABS.NOINC R6 ;  /* 0x0000000006007343 */ /* 0x009fea0003c00000 */
.L_x_16:
[----:B------:R-:W0:Y:S01]  /*3da0*/  LDC.64 R16, c[0x4][R16] ;  /* 0x0100000010107b82 */ /* 0x000e220000000a00 */
[----:B------:R-:W-:Y:S02]  /*3db0*/  IMAD.MOV.U32 R4, RZ, RZ, 0x10 ;  /* 0x00000010ff047424 */ /* 0x000fe400078e00ff */
[----:B------:R-:W-:-:S07]  /*3dc0*/  IMAD.MOV.U32 R5, RZ, RZ, RZ ;  /* 0x000000ffff057224 */ /* 0x000fce00078e00ff */
[----:B------:R-:W-:-:S07]  /*3dd0*/  LEPC R20, `(.L_x_17) ;  /* 0x000000001014794e */ /* 0x000fce0000000000 */
[----:B0-----:R-:W-:Y:S05]  /*3de0*/  CALL.ABS.NOINC R16 ;  /* 0x0000000010007343 */ /* 0x001fea0003c00000 */
.L_x_17:
[----:B------:R-:W0:Y:S01]  /*3df0*/  LDC.64 R4, c[0x0][0x3a0] ;  /* 0x0000e800ff047b82 */ /* 0x000e220000000a00 */
[----:B------:R-:W-:-:S07]  /*3e00*/  CS2R R30, SRZ ;  /* 0x00000000001e7805 */ /* 0x000fce000001ff00 */
[----:B------:R-:W1:Y:S08]  /*3e10*/  LDC R33, c[0x0][0x398] ;  /* 0x0000e600ff217b82 */ /* 0x000e700000000800 */
[----:B------:R-:W2:Y:S01]  /*3e20*/  LDC.64 R26, c[0x0][0x3b8] ;  /* 0x0000ee00ff1a7b82 */ /* 0x000ea20000000a00 */
[C---:B0-----:R-:W-:Y:S02]  /*3e30*/  IADD3 R35, P0, PT, R4.reuse, -0x40, RZ ;  /* 0xffffffc004237810 */ /* 0x041fe40007f1e0ff */
[----:B------:R-:W-:-:S02]  /*3e40*/  SHF.R.U64 R28, R4, 0x9, R5 ;  /* 0x00000009041c7819 */ /* 0x000fc40000001205 */
[----:B------:R-:W-:Y:S02]  /*3e50*/  IADD3.X R34, PT, PT, R5, -0x1, RZ, P0, !PT ;  /* 0xffffffff05227810 */ /* 0x000fe400007fe4ff */
[----:B------:R-:W-:Y:S01]  /*3e60*/  SHF.R.U32.HI R29, RZ, 0x9, R5 ;  /* 0x00000009ff1d7819 */ /* 0x000fe20000011605 */
[C---:B-1----:R-:W-:Y:S01]  /*3e70*/  VIADD R32, R33.reuse, 0x1 ;  /* 0x0000000121207836 */ /* 0x042fe20000000000 */
[C---:B------:R-:W-:Y:S02]  /*3e80*/  LOP3.LUT R52, R33.reuse, 0x3, RZ, 0xc0, !PT ;  /* 0x0000000321347812 */ /* 0x040fe400078ec0ff */
[----:B------:R-:W-:Y:S02]  /*3e90*/  LOP3.LUT R53, R33, 0xf, RZ, 0xc0, !PT ;  /* 0x0000000f21357812 */ /* 0x000fe400078ec0ff */
[----:B------:R-:W-:Y:S02]  /*3ea0*/  SHF.R.U64 R35, R35, 0x3, R34 ;  /* 0x0000000323237819 */ /* 0x000fe40000001222 */
[----:B------:R-:W-:Y:S01]  /*3eb0*/  LOP3.LUT R33, R33, 0xfffffffc, RZ, 0xc0, !PT ;  /* 0xfffffffc21217812 */ /* 0x000fe200078ec0ff */
[----:B--2---:R-:W-:Y:S01]  /*3ec0*/  IMAD.WIDE R26, R22, 0x30, R26 ;  /* 0x00000030161a7825 */ /* 0x004fe200078e021a */
[----:B------:R-:W-:-:S07]  /*3ed0*/  SHF.R.U32.HI R34, RZ, 0x3, R34 ;  /* 0x00000003ff227819 */ /* 0x000fce0000011622 */
.L_x_42:
[----:B------:R-:W0:Y:S01]  /*3ee0*/  LDCU.64 UR4, c[0x0][0x398] ;  /* 0x00007300ff0477ac */ /* 0x000e220008000a00 */
[----:B------:R-:W-:Y:S01]  /*3ef0*/  MOV R0, 0x0 ;  /* 0x0000000000007802 */ /* 0x000fe20000000f00 */
[----:B------:R-:W1:Y:S03]  /*3f00*/  LDCU.64 UR6, c[0x0][0x398] ;  /* 0x00007300ff0677ac */ /* 0x000e660008000a00 */
[----:B------:R2:W3:Y:S01]  /*3f10*/  LDC.64 R6, c[0x4][R0] ;  /* 0x0100000000067b82 */ /* 0x0004e20000000a00 */
[----:B0-----:R-:W-:-:S04]  /*3f20*/  ISETP.NE.U32.AND P0, PT, RZ, UR4, PT ;  /* 0x00000004ff007c0c */ /* 0x001fc8000bf05070 */
[----:B------:R-:W-:Y:S01]  /*3f30*/  ISETP.NE.AND.EX P0, PT, RZ, UR5, PT, P0 ;  /* 0x00000005ff007c0c */ /* 0x000fe2000bf05300 */
[----:B-1----:R-:W-:Y:S02]  /*3f40*/  IMAD.U32 R4, RZ, RZ, UR6 ;  /* 0x00000006ff047e24 */ /* 0x002fe4000f8e00ff */
[----:B------:R-:W-:Y:S01]  /*3f50*/  IMAD.U32 R5, RZ, RZ, UR7 ;  /* 0x00000007ff057e24 */ /* 0x000fe2000f8e00ff */
[----:B--2---:R-:W-:-:S09]  /*3f60*/  P2R R16, PR, RZ, 0x1 ;  /* 0x00000001ff107803 */ /* 0x004fd20000000000 */
[----:B------:R-:W-:-:S07]  /*3f70*/  LEPC R20, `(.L_x_18) ;  /* 0x000000001014794e */ /* 0x000fce0000000000 */
[----:B---3--:R-:W-:Y:S05]  /*3f80*/  CALL.ABS.NOINC R6 ;  /* 0x0000000006007343 */ /* 0x008fea0003c00000 */
.L_x_18:
[----:B------:R-:W-:Y:S01]  /*3f90*/  ISETP.NE.AND P6, PT, R16, RZ, PT ;  /* 0x000000ff1000720c */ /* 0x000fe20003fc5270 */
[----:B------:R-:W-:Y:S02]  /*3fa0*/  IMAD.MOV.U32 R19, RZ, RZ, R4 ;  /* 0x000000ffff137224 */ /* 0x000fe400078e0004 */
[----:B------:R-:W-:-:S10]  /*3fb0*/  IMAD.MOV.U32 R23, RZ, RZ, R5 ;  /* 0x000000ffff177224 */ /* 0x000fd400078e0005 */
[----:B------:R-:W-:Y:S05]  /*3fc0*/  @!P6 BRA `(.L_x_19) ;  /* 0x0000000c0090e947 */ /* 0x000fea0003800000 */
[----:B------:R-:W0:Y:S01]  /*3fd0*/  LDC.64 R4, c[0x0][0x398] ;  /* 0x0000e600ff047b82 */ /* 0x000e220000000a00 */
[----:B------:R-:W-:Y:S02]  /*3fe0*/  IMAD.MOV.U32 R16, RZ, RZ, RZ ;  /* 0x000000ffff107224 */ /* 0x000fe400078e00ff */
[----:B------:R-:W-:Y:S01]  /*3ff0*/  IMAD.MOV.U32 R12, RZ, RZ, RZ ;  /* 0x000000ffff0c7224 */ /* 0x000fe200078e00ff */
[----:B0-----:R-:W-:-:S04]  /*4000*/  ISETP.GE.U32.AND P0, PT, R4, 0x4, PT ;  /* 0x000000040400780c */ /* 0x001fc80003f06070 */
[----:B------:R-:W-:-:S13]  /*4010*/  ISETP.GE.U32.AND.EX P0, PT, R5, RZ, PT, P0 ;  /* 0x000000ff0500720c */ /* 0x000fda0003f06100 */
[----:B------:R-:W-:Y:S05]  /*4020*/  @!P0 BRA `(.L_x_20) ;  /* 0x0000000400ec8947 */ /* 0x000fea0003800000 */
[----:B------:R-:W0:Y:S01]  /*4030*/  LDC R20, c[0x0][0x39c] ;  /* 0x0000e700ff147b82 */ /* 0x000e220000000800 */
[----:B------:R-:W-:Y:S01]  /*4040*/  IADD3 R12, P0, PT, R19, 0x1, RZ ;  /* 0x00000001130c7810 */ /* 0x000fe20007f1e0ff */
[----:B------:R-:W-:Y:S01]  /*4050*/  BSSY.RECONVERGENT B0, `(.L_x_21) ;  /* 0x0000076000007945 */ /* 0x000fe20003800200 */
[----:B------:R-:W-:-:S03]  /*4060*/  IMAD.MOV.U32 R16, RZ, RZ, R33 ;  /* 0x000000ffff107224 */ /* 0x000fc600078e0021 */
[----:B------:R-:W-:Y:S02]  /*4070*/  IMAD.X R13, RZ, RZ, R23, P0 ;  /* 0x000000ffff0d7224 */ /* 0x000fe400000e0617 */
[----:B0-----:R-:W-:-:S07]  /*4080*/  IMAD.MOV.U32 R17, RZ, RZ, R20 ;  /* 0x000000ffff117224 */ /* 0x001fce00078e0014 */
.L_x_22:
[----:B------:R-:W2:Y:S04]  /*4090*/  LDG.E.64 R6, desc[UR36][R26.64] ;  /* 0x000000241a067981 */ /* 0x000ea8000c1e1b00 */
[----:B------:R-:W3:Y:S04]  /*40a0*/  LDG.E.64 R10, desc[UR36][R26.64+0x10] ;  /* 0x000010241a0a7981 */ /* 0x000ee8000c1e1b00 */
[----:B------:R-:W4:Y:S01]  /*40b0*/  LDG.E.64 R8, desc[UR36][R26.64+0x8] ;  /* 0x000008241a087981 */ /* 0x000f22000c1e1b00 */
[----:B------:R-:W-:Y:S01]  /*40c0*/  IMAD.MOV.U32 R21, RZ, RZ, 0x2f800000 ;  /* 0x2f800000ff157424 */ /* 0x000fe200078e00ff */
[----:B--2---:R-:W-:Y:S01]  /*40d0*/  SHF.R.U32.HI R0, RZ, 0x2, R7 ;  /* 0x00000002ff007819 */ /* 0x004fe20000011607 */
[----:B------:R-:W-:-:S03]  /*40e0*/  VIADD R6, R6, 0x587c5 ;  /* 0x000587c506067836 */ /* 0x000fc60000000000 */
[----:B------:R-:W-:Y:S01]  /*40f0*/  LOP3.LUT R0, R0, R7, RZ, 0x3c, !PT ;  /* 0x0000000700007212 */ /* 0x000fe200078e3cff */
[----:B---3--:R-:W-:Y:S02]  /*4100*/  IMAD.SHL.U32 R3, R11, 0x10, RZ ;  /* 0x000000100b037824 */ /* 0x008fe400078e00ff */
[----:B------:R-:W-:Y:S02]  /*4110*/  IMAD.MOV.U32 R15, RZ, RZ, R10 ;  /* 0x000000ffff0f7224 */ /* 0x000fe400078e000a */
[C---:B------:R-:W-:Y:S02]  /*4120*/  IMAD.SHL.U32 R5, R0.reuse, 0x2, RZ ;  /* 0x0000000200057824 */ /* 0x040fe400078e00ff */
[----:B----4-:R-:W-:Y:S02]  /*4130*/  IMAD.MOV.U32 R7, RZ, RZ, R8 ;  /* 0x000000ffff077224 */ /* 0x010fe400078e0008 */
[----:B------:R-:W-:Y:S01]  /*4140*/  IMAD.MOV.U32 R24, RZ, RZ, R11 ;  /* 0x000000ffff187224 */ /* 0x000fe200078e000b */
[----:B------:R-:W-:Y:S01]  /*4150*/  LOP3.LUT R0, R0, R5, R3, 0x96, !PT ;  /* 0x0000000500007212 */ /* 0x000fe200078e9603 */
[----:B------:R-:W-:Y:S01]  /*4160*/  IMAD.MOV.U32 R14, RZ, RZ, R9 ;  /* 0x000000ffff0e7224 */ /* 0x000fe200078e0009 */
[----:B------:R0:W-:Y:S02]  /*4170*/  STG.E.64 desc[UR36][R26.64], R6 ;  /* 0x000000061a007986 */ /* 0x0001e4000c101b24 */
[----:B------:R-:W-:-:S02]  /*4180*/  LOP3.LUT R25, R0, R11, RZ, 0x3c, !PT ;  /* 0x0000000b00197212 */ /* 0x000fc400078e3cff */
[----:B------:R-:W-:Y:S03]  /*4190*/  STG.E.64 desc[UR36][R26.64+0x8], R14 ;  /* 0x0000080e1a007986 */ /* 0x000fe6000c101b24 */
[----:B------:R-:W-:Y:S01]  /*41a0*/  IMAD.IADD R0, R25, 0x1, R6 ;  /* 0x0000000119007824 */ /* 0x000fe200078e0206 */
[----:B------:R1:W-:Y:S04]  /*41b0*/  STG.E.64 desc[UR36][R26.64+0x10], R24 ;  /* 0x000010181a007986 */ /* 0x0003e8000c101b24 */
[----:B------:R-:W-:Y:S01]  /*41c0*/  I2FP.F32.U32 R0, R0 ;  /* 0x0000000000007245 */ /* 0x000fe20000201000 */
[----:B0-----:R-:W-:Y:S02]  /*41d0*/  IMAD.MOV.U32 R6, RZ, RZ, R12 ;  /* 0x000000ffff067224 */ /* 0x001fe400078e000c */
[----:B------:R-:W-:-:S02]  /*41e0*/  IMAD.MOV.U32 R7, RZ, RZ, R13 ;  /* 0x000000ffff077224 */ /* 0x000fc400078e000d */
[----:B------:R-:W-:-:S04]  /*41f0*/  FFMA R0, R0, R21, 1.1641532182693481445e-10 ;  /* 0x2f00000000007423 */ /* 0x000fc80000000015 */
[----:B------:R-:W-:-:S06]  /*4200*/  FMUL R0, R0, 95 ;  /* 0x42be000000007820 */ /* 0x000fcc0000400000 */
[----:B------:R-:W0:Y:S02]  /*4210*/  F2I.TRUNC.NTZ R0, R0 ;  /* 0x0000000000007305 */ /* 0x000e24000020f100 */
[----:B0-----:R-:W-:-:S05]  /*4220*/  VIADD R3, R0, 0x20 ;  /* 0x0000002000037836 */ /* 0x001fca0000000000 */
[----:B------:R-:W-:-:S04]  /*4230*/  ISETP.NE.AND P0, PT, R3, 0x7f, PT ;  /* 0x0000007f0300780c */ /* 0x000fc80003f05270 */
[----:B------:R-:W-:-:S05]  /*4240*/  SEL R3, R3, 0x7e, P0 ;  /* 0x0000007e03037807 */ /* 0x000fca0000000000 */
[----:B------:R0:W-:Y:S04]  /*4250*/  ST.E.U8 desc[UR36][R6.64+-0x1], R3 ;  /* 0xffffff0306007985 */ /* 0x0001e8000c101124 */
[----:B------:R-:W2:Y:S04]  /*4260*/  LDG.E.64 R8, desc[UR36][R26.64] ;  /* 0x000000241a087981 */ /* 0x000ea8000c1e1b00 */
[----:B------:R-:W3:Y:S04]  /*4270*/  LDG.E.64 R12, desc[UR36][R26.64+0x10] ;  /* 0x000010241a0c7981 */ /* 0x000ee8000c1e1b00 */
[----:B------:R-:W4:Y:S01]  /*4280*/  LDG.E.64 R10, desc[UR36][R26.64+0x8] ;  /* 0x000008241a0a7981 */ /* 0x000f22000c1e1b00 */
[----:B--2---:R-:W-:Y:S01]  /*4290*/  SHF.R.U32.HI R0, RZ, 0x2, R9 ;  /* 0x00000002ff007819 */ /* 0x004fe20000011609 */
[----:B------:R-:W-:-:S03]  /*42a0*/  VIADD R8, R8, 0x587c5 ;  /* 0x000587c508087836 */ /* 0x000fc60000000000 */
[----:B------:R-:W-:Y:S01]  /*42b0*/  LOP3.LUT R0, R0, R9, RZ, 0x3c, !PT ;  /* 0x0000000900007212 */ /* 0x000fe200078e3cff */
[----:B---3--:R-:W-:Y:S02]  /*42c0*/  IMAD.SHL.U32 R5, R13, 0x10, RZ ;  /* 0x000000100d057824 */ /* 0x008fe400078e00ff */
[----:B-1----:R-:W-:Y:S02]  /*42d0*/  IMAD.MOV.U32 R25, RZ, RZ, R12 ;  /* 0x000000ffff197224 */ /* 0x002fe400078e000c */
[C---:B------:R-:W-:Y:S02]  /*42e0*/  IMAD.SHL.U32 R9, R0.reuse, 0x2, RZ ;  /* 0x0000000200097824 */ /* 0x040fe400078e00ff */
[----:B------:R-:W-:Y:S02]  /*42f0*/  IMAD.MOV.U32 R36, RZ, RZ, R13 ;  /* 0x000000ffff247224 */ /* 0x000fe400078e000d */
[----:B----4-:R-:W-:Y:S01]  /*4300*/  IMAD.MOV.U32 R24, RZ, RZ, R11 ;  /* 0x000000ffff187224 */ /* 0x010fe200078e000b */
[----:B------:R-:W-:Y:S01]  /*4310*/  LOP3.LUT R0, R0, R9, R5, 0x96, !PT ;  /* 0x0000000900007212 */ /* 0x000fe200078e9605 */
[----:B------:R-:W-:-:S03]  /*4320*/  IMAD.MOV.U32 R9, RZ, RZ, R10 ;  /* 0x000000ffff097224 */ /* 0x000fc600078e000a */
[----:B------:R-:W-:Y:S01]  /*4330*/  LOP3.LUT R37, R0, R13, RZ, 0x3c, !PT ;  /* 0x0000000d00257212 */ /* 0x000fe200078e3cff */
[----:B------:R1:W-:Y:S04]  /*4340*/  STG.E.64 desc[UR36][R26.64+0x8], R24 ;  /* 0x000008181a007986 */ /* 0x0003e8000c101b24 */
[----:B------:R-:W-:Y:S01]  /*4350*/  IMAD.IADD R0, R37, 0x1, R8 ;  /* 0x0000000125007824 */ /* 0x000fe200078e0208 */
[----:B------:R2:W-:Y:S04]  /*4360*/  STG.E.64 desc[UR36][R26.64+0x10], R36 ;  /* 0x000010241a007986 */ /* 0x0005e8000c101b24 */
[----:B------:R-:W-:Y:S01]  /*4370*/  I2FP.F32.U32 R0, R0 ;  /* 0x0000000000007245 */ /* 0x000fe20000201000 */
[----:B------:R-:W-:Y:S04]  /*4380*/  STG.E.64 desc[UR36][R26.64], R8 ;  /* 0x000000081a007986 */ /* 0x000fe8000c101b24 */
[----:B------:R-:W-:-:S04]  /*4390*/  FFMA R0, R0, R21, 1.1641532182693481445e-10 ;  /* 0x2f00000000007423 */ /* 0x000fc80000000015 */
[----:B------:R-:W-:-:S06]  /*43a0*/  FMUL R0, R0, 95 ;  /* 0x42be000000007820 */ /* 0x000fcc0000400000 */
[----:B------:R-:W0:Y:S02]  /*43b0*/  F2I.TRUNC.NTZ R0, R0 ;  /* 0x0000000000007305 */ /* 0x000e24000020f100 */
[----:B0-----:R-:W-:-:S05]  /*43c0*/  VIADD R3, R0, 0x20 ;  /* 0x0000002000037836 */ /* 0x001fca0000000000 */
[----:B------:R-:W-:-:S04]  /*43d0*/  ISETP.NE.AND P0, PT, R3, 0x7f, PT ;  /* 0x0000007f0300780c */ /* 0x000fc80003f05270 */
[----:B------:R-:W-:-:S05]  /*43e0*/  SEL R3, R3, 0x7e, P0 ;  /* 0x0000007e03037807 */ /* 0x000fca0000000000 */
[----:B------:R0:W-:Y:S04]  /*43f0*/  ST.E.U8 desc[UR36][R6.64], R3 ;  /* 0x0000000306007985 */ /* 0x0001e8000c101124 */
[----:B------:R-:W3:Y:S04]  /*4400*/  LDG.E.64 R10, desc[UR36][R26.64] ;  /* 0x000000241a0a7981 */ /* 0x000ee8000c1e1b00 */
[----:B------:R-:W4:Y:S04]  /*4410*/  LDG.E.64 R14, desc[UR36][R26.64+0x10] ;  /* 0x000010241a0e7981 */ /* 0x000f28000c1e1b00 */
[----:B------:R-:W5:Y:S01]  /*4420*/  LDG.E.64 R12, desc[UR36][R26.64+0x8] ;  /* 0x000008241a0c7981 */ /* 0x000f62000c1e1b00 */
[----:B---3--:R-:W-:Y:S01]  /*4430*/  SHF.R.U32.HI R0, RZ, 0x2, R11 ;  /* 0x00000002ff007819 */ /* 0x008fe2000001160b */
[----:B------:R-:W-:-:S03]  /*4440*/  VIADD R10, R10, 0x587c5 ;  /* 0x000587c50a0a7836 */ /* 0x000fc60000000000 */
[----:B------:R-:W-:Y:S01]  /*4450*/  LOP3.LUT R0, R0, R11, RZ, 0x3c, !PT ;  /* 0x0000000b00007212 */ /* 0x000fe200078e3cff */
[----:B----4-:R-:W-:Y:S02]  /*4460*/  IMAD.SHL.U32 R5, R15, 0x10, RZ ;  /* 0x000000100f057824 */ /* 0x010fe400078e00ff */
[----:B-1----:R-:W-:Y:S02]  /*4470*/  IMAD.MOV.U32 R25, RZ, RZ, R14 ;  /* 0x000000ffff197224 */ /* 0x002fe400078e000e */
[C---:B------:R-:W-:Y:S02]  /*4480*/  IMAD.SHL.U32 R11, R0.reuse, 0x2, RZ ;  /* 0x00000002000b7824 */ /* 0x040fe400078e00ff */
[----:B--2---:R-:W-:Y:S02]  /*4490*/  IMAD.MOV.U32 R36, RZ, RZ, R15 ;  /* 0x000000ffff247224 */ /* 0x004fe400078e000f */
[----:B-----5:R-:W-:Y:S01]  /*44a0*/  IMAD.MOV.U32 R24, RZ, RZ, R13 ;  /* 0x000000ffff187224 */ /* 0x020fe200078e000d */
[----:B------:R-:W-:Y:S01]  /*44b0*/  LOP3.LUT R0, R0, R11, R5, 0x96, !PT ;  /* 0x0000000b00007212 */ /* 0x000fe200078e9605 */
[----:B------:R-:W-:-:S03]  /*44c0*/  IMAD.MOV.U32 R11, RZ, RZ, R12 ;  /* 0x000000ffff0b7224 */ /* 0x000fc600078e000c */
[----:B------:R-:W-:Y:S01]  /*44d0*/  LOP3.LUT R37, R0, R15, RZ, 0x3c, !PT ;  /* 0x0000000f00257212 */ /* 0x000fe200078e3cff */
[----:B------:R-:W-:Y:S04]  /*44e0*/  STG.E.64 desc[UR36][R26.64+0x8], R24 ;  /* 0x000008181a007986 */ /* 0x000fe8000c101b24 */
[----:B------:R-:W-:Y:S01]  /*44f0*/  IMAD.IADD R0, R37, 0x1, R10 ;  /* 0x0000000125007824 */ /* 0x000fe200078e020a */
[----:B------:R-:W-:Y:S04]  /*4500*/  STG.E.64 desc[UR36][R26.64+0x10], R36 ;  /* 0x000010241a007986 */ /* 0x000fe8000c101b24 */
[----:B------:R-:W-:Y:S01]  /*4510*/  I2FP.F32.U32 R0, R0 ;  /* 0x0000000000007245 */ /* 0x000fe20000201000 */
[----:B------:R1:W-:Y:S04]  /*4520*/  STG.E.64 desc[UR36][R26.64], R10 ;  /* 0x0000000a1a007986 */ /* 0x0003e8000c101b24 */
        /* <DEDUP_REMOVED lines=19> */
[----:B------:R-:W-:Y:S01]  /*4660*/  IMAD.MOV.U32 R9, RZ, RZ, R12 ;  /* 0x000000ffff097224 */ /* 0x000fe200078e000c */
[----:B------:R-:W-:-:S02]  /*4670*/  IADD3 R12, P1, PT, R6, 0x4, RZ ;  /* 0x00000004060c7810 */ /* 0x000fc40007f3e0ff */
[----:B------:R-:W-:Y:S01]  /*4680*/  LOP3.LUT R25, R0, R15, RZ, 0x3c, !PT ;  /* 0x0000000f00197212 */ /* 0x000fe200078e3cff */
[----:B------:R1:W-:Y:S02]  /*4690*/  STG.E.64 desc[UR36][R26.64+0x8], R10 ;  /* 0x0000080a1a007986 */ /* 0x0003e4000c101b24 */
[----:B------:R-:W-:Y:S02]  /*46a0*/  IMAD.X R13, RZ, RZ, R7, P1 ;  /* 0x000000ffff0d7224 */ /* 0x000fe400008e0607 */
[----:B------:R-:W-:Y:S01]  /*46b0*/  IMAD.IADD R0, R25, 0x1, R8 ;  /* 0x0000000119007824 */ /* 0x000fe200078e0208 */
[----:B------:R1:W-:Y:S04]  /*46c0*/  STG.E.64 desc[UR36][R26.64+0x10], R24 ;  /* 0x000010181a007986 */ /* 0x0003e8000c101b24 */
[----:B------:R-:W-:Y:S01]  /*46d0*/  I2FP.F32.U32 R0, R0 ;  /* 0x0000000000007245 */ /* 0x000fe20000201000 */
[----:B------:R1:W-:Y:S04]  /*46e0*/  STG.E.64 desc[UR36][R26.64], R8 ;  /* 0x000000081a007986 */ /* 0x0003e8000c101b24 */
[----:B------:R-:W-:-:S04]  /*46f0*/  FFMA R0, R0, R21, 1.1641532182693481445e-10 ;  /* 0x2f00000000007423 */ /* 0x000fc80000000015 */
[----:B------:R-:W-:-:S06]  /*4700*/  FMUL R0, R0, 95 ;  /* 0x42be000000007820 */ /* 0x000fcc0000400000 */
[----:B------:R-:W0:Y:S02]  /*4710*/  F2I.TRUNC.NTZ R0, R0 ;  /* 0x0000000000007305 */ /* 0x000e24000020f100 */
[----:B0-----:R-:W-:-:S05]  /*4720*/  VIADD R3, R0, 0x20 ;  /* 0x0000002000037836 */ /* 0x001fca0000000000 */
[----:B------:R-:W-:-:S04]  /*4730*/  ISETP.NE.AND P0, PT, R3, 0x7f, PT ;  /* 0x0000007f0300780c */ /* 0x000fc80003f05270 */
[----:B------:R-:W-:Y:S02]  /*4740*/  SEL R3, R3, 0x7e, P0 ;  /* 0x0000007e03037807 */ /* 0x000fe40000000000 */
[----:B------:R-:W-:-:S03]  /*4750*/  IADD3 R16, P0, PT, R16, -0x4, RZ ;  /* 0xfffffffc10107810 */ /* 0x000fc60007f1e0ff */
[----:B------:R1:W-:Y:S01]  /*4760*/  ST.E.U8 desc[UR36][R6.64+0x2], R3 ;  /* 0x0000020306007985 */ /* 0x0003e2000c101124 */
[----:B------:R-:W-:Y:S02]  /*4770*/  IADD3.X R17, PT, PT, R17, -0x1, RZ, P0, !PT ;  /* 0xffffffff11117810 */ /* 0x000fe400007fe4ff */
[----:B------:R-:W-:-:S04]  /*4780*/  ISETP.NE.U32.AND P0, PT, R16, RZ, PT ;  /* 0x000000ff1000720c */ /* 0x000fc80003f05070 */
[----:B------:R-:W-:-:S13]  /*4790*/  ISETP.NE.AND.EX P0, PT, R17, RZ, PT, P0 ;  /* 0x000000ff1100720c */ /* 0x000fda0003f05300 */
[----:B-1----:R-:W-:Y:S05]  /*47a0*/  @P0 BRA `(.L_x_22) ;  /* 0xfffffff800380947 */ /* 0x002fea000383ffff */
[----:B------:R-:W-:Y:S05]  /*47b0*/  BSYNC.RECONVERGENT B0 ;  /* 0x0000000000007941 */ /* 0x000fea0003800200 */
.L_x_21:
[----:B------:R-:W-:Y:S02]  /*47c0*/  IMAD.MOV.U32 R12, RZ, RZ, R20 ;  /* 0x000000ffff0c7224 */ /* 0x000fe400078e0014 */
[----:B------:R-:W-:-:S07]  /*47d0*/  IMAD.MOV.U32 R16, RZ, RZ, R33 ;  /* 0x000000ffff107224 */ /* 0x000fce00078e0021 */
.L_x_20:
[----:B------:R-:W-:-:S04]  /*47e0*/  ISETP.NE.U32.AND P0, PT, R52, RZ, PT ;  /* 0x000000ff3400720c */ /* 0x000fc80003f05070 */
[----:B------:R-:W-:-:S13]  /*47f0*/  ISETP.NE.AND.EX P0, PT, RZ, RZ, PT, P0 ;  /* 0x000000ffff00720c */ /* 0x000fda0003f05300 */
[----:B------:R-:W-:Y:S05]  /*4800*/  @!P0 BRA `(.L_x_19) ;  /* 0x0000000400808947 */ /* 0x000fea0003800000 */
[----:B------:R-:W-:Y:S02]  /*4810*/  ISETP.NE.U32.AND P0, PT, R52, 0x1, PT ;  /* 0x000000013400780c */ /* 0x000fe40003f05070 */
[----:B------:R-:W-:Y:S02]  /*4820*/  LOP3.LUT R4, R4, 0x1, RZ, 0xc0, !PT ;  /* 0x0000000104047812 */ /* 0x000fe400078ec0ff */
[----:B------:R-:W-:Y:S02]  /*4830*/  ISETP.NE.AND.EX P1, PT, RZ, RZ, PT, P0 ;  /* 0x000000ffff00720c */ /* 0x000fe40003f25300 */
[----:B------:R-:W-:-:S04]  /*4840*/  ISETP.NE.U32.AND P2, PT, R4, 0x1, PT ;  /* 0x000000010400780c */ /* 0x000fc80003f45070 */
[----:B------:R-:W-:-:S07]  /*4850*/  ISETP.NE.U32.AND.EX P0, PT, RZ, RZ, PT, P2 ;  /* 0x000000ffff00720c */ /* 0x000fce0003f05120 */
[----:B------:R-:W-:Y:S06]  /*4860*/  @!P1 BRA `(.L_x_23) ;  /* 0x0000000000f09947 */ /* 0x000fec0003800000 */
[----:B------:R-:W2:Y:S04]  /*4870*/  LDG.E.64 R4, desc[UR36][R26.64] ;  /* 0x000000241a047981 */ /* 0x000ea8000c1e1b00 */
[----:B------:R-:W3:Y:S04]  /*4880*/  LDG.E.64 R8, desc[UR36][R26.64+0x10] ;  /* 0x000010241a087981 */ /* 0x000ee8000c1e1b00 */
[----:B------:R-:W4:Y:S01]  /*4890*/  LDG.E.64 R6, desc[UR36][R26.64+0x8] ;  /* 0x000008241a067981 */ /* 0x000f22000c1e1b00 */
[----:B------:R-:W-:Y:S01]  /*48a0*/  IMAD.MOV.U32 R15, RZ, RZ, 0x2f800000 ;  /* 0x2f800000ff0f7424 */ /* 0x000fe200078e00ff */
[----:B--2---:R-:W-:Y:S01]  /*48b0*/  SHF.R.U32.HI R0, RZ, 0x2, R5 ;  /* 0x00000002ff007819 */ /* 0x004fe20000011605 */
[----:B------:R-:W-:Y:S01]  /*48c0*/  VIADD R10, R4, 0x587c5 ;  /* 0x000587c5040a7836 */ /* 0x000fe20000000000 */
[----:B------:R-:W-:-:S02]  /*48d0*/  IADD3 R4, P2, PT, R16, R19, RZ ;  /* 0x0000001310047210 */ /* 0x000fc40007f5e0ff */
        /* <DEDUP_REMOVED lines=8> */
[----:B------:R-:W-:Y:S01]  /*4960*/  STG.E.64 desc[UR36][R26.64+0x8], R20 ;  /* 0x000008141a007986 */ /* 0x000fe2000c101b24 */
[----:B------:R-:W-:Y:S01]  /*4970*/  IMAD.X R5, R12, 0x1, R23, P2 ;  /* 0x000000010c057824 */ /* 0x000fe200010e0617 */
[----:B------:R-:W-:-:S02]  /*4980*/  LOP3.LUT R25, R0, R9, RZ, 0x3c, !PT ;  /* 0x0000000900197212 */ /* 0x000fc400078e3cff */
[----:B------:R-:W-:Y:S03]  /*4990*/  STG.E.64 desc[UR36][R26.64], R10 ;  /* 0x0000000a1a007986 */ /* 0x000fe6000c101b24 */
[----:B------:R-:W-:Y:S01]  /*49a0*/  IMAD.IADD R0, R25, 0x1, R10 ;  /* 0x0000000119007824 */ /* 0x000fe200078e020a */
[----:B------:R-:W-:Y:S04]  /*49b0*/  STG.E.64 desc[UR36][R26.64+0x10], R24 ;  /* 0x000010181a007986 */ /* 0x000fe8000c101b24 */
[----:B------:R-:W-:-:S05]  /*49c0*/  I2FP.F32.U32 R0, R0 ;  /* 0x0000000000007245 */ /* 0x000fca0000201000 */
        /* <DEDUP_REMOVED lines=10> */
[----:B0-----:R-:W-:-:S02]  /*4a70*/  VIADD R4, R16, 0x1 ;  /* 0x0000000110047836 */ /* 0x001fc40000000000 */
[----:B------:R-:W-:-:S03]  /*4a80*/  VIADD R16, R16, 0x2 ;  /* 0x0000000210107836 */ /* 0x000fc60000000000 */
[----:B------:R-:W-:-:S05]  /*4a90*/  IADD3 R4, P2, PT, R4, R19, RZ ;  /* 0x0000001304047210 */ /* 0x000fca0007f5e0ff */
[----:B------:R-:W-:Y:S01]  /*4aa0*/  IMAD.X R5, RZ, RZ, R23, P2 ;  /* 0x000000ffff057224 */ /* 0x000fe200010e0617 */
[----:B--2---:R-:W-:Y:S01]  /*4ab0*/  SHF.R.U32.HI R0, RZ, 0x2, R7 ;  /* 0x00000002ff007819 */ /* 0x004fe20000011607 */
[----:B------:R-:W-:-:S03]  /*4ac0*/  VIADD R6, R6, 0x587c5 ;  /* 0x000587c506067836 */ /* 0x000fc60000000000 */
[----:B------:R-:W-:Y:S01]  /*4ad0*/  LOP3.LUT R0, R0, R7, RZ, 0x3c, !PT ;  /* 0x0000000700007212 */ /* 0x000fe200078e3cff */
[----:B---3--:R-:W-:Y:S02]  /*4ae0*/  IMAD.SHL.U32 R7, R13, 0x10, RZ ;  /* 0x000000100d077824 */ /* 0x008fe400078e00ff */
[----:B------:R-:W-:Y:S02]  /*4af0*/  IMAD.MOV.U32 R11, RZ, RZ, R12 ;  /* 0x000000ffff0b7224 */ /* 0x000fe400078e000c */
[C---:B------:R-:W-:Y:S02]  /*4b00*/  IMAD.SHL.U32 R14, R0.reuse, 0x2, RZ ;  /* 0x00000002000e7824 */ /* 0x040fe400078e00ff */
[----:B------:R-:W-:Y:S02]  /*4b10*/  IMAD.MOV.U32 R20, RZ, RZ, R13 ;  /* 0x000000ffff147224 */ /* 0x000fe400078e000d */
[----:B----4-:R-:W-:Y:S01]  /*4b20*/  IMAD.MOV.U32 R10, RZ, RZ, R9 ;  /* 0x000000ffff0a7224 */ /* 0x010fe200078e0009 */
[----:B------:R-:W-:Y:S01]  /*4b30*/  LOP3.LUT R14, R0, R14, R7, 0x96, !PT ;  /* 0x0000000e000e7212 */ /* 0x000fe200078e9607 */
[----:B------:R-:W-:-:S02]  /*4b40*/  IMAD.MOV.U32 R7, RZ, RZ, R8 ;  /* 0x000000ffff077224 */ /* 0x000fc400078e0008 */
[----:B------:R-:W-:Y:S01]  /*4b50*/  IMAD.MOV.U32 R12, RZ, RZ, RZ ;  /* 0x000000ffff0c7224 */ /* 0x000fe200078e00ff */
[----:B------:R-:W-:Y:S01]  /*4b60*/  LOP3.LUT R21, R14, R13, RZ, 0x3c, !PT ;  /* 0x0000000d0e157212 */ /* 0x000fe200078e3cff */
[----:B------:R0:W-:Y:S04]  /*4b70*/  STG.E.64 desc[UR36][R26.64+0x8], R10 ;  /* 0x0000080a1a007986 */ /* 0x0001e8000c101b24 */
[----:B------:R-:W-:Y:S01]  /*4b80*/  IMAD.IADD R0, R21, 0x1, R6 ;  /* 0x0000000115007824 */ /* 0x000fe200078e0206 */
[----:B------:R0:W-:Y:S04]  /*4b90*/  STG.E.64 desc[UR36][R26.64+0x10], R20 ;  /* 0x000010141a007986 */ /* 0x0001e8000c101b24 */
[----:B------:R-:W-:Y:S01]  /*4ba0*/  I2FP.F32.U32 R0, R0 ;  /* 0x0000000000007245 */ /* 0x000fe20000201000 */
[----:B------:R0:W-:Y:S04]  /*4bb0*/  STG.E.64 desc[UR36][R26.64], R6 ;  /* 0x000000061a007986 */ /* 0x0001e8000c101b24 */
[----:B------:R-:W-:-:S04]  /*4bc0*/  FFMA R0, R0, R15, 1.1641532182693481445e-10 ;  /* 0x2f00000000007423 */ /* 0x000fc8000000000f */
[----:B------:R-:W-:-:S06]  /*4bd0*/  FMUL R0, R0, 95 ;  /* 0x42be000000007820 */ /* 0x000fcc0000400000 */
[----:B------:R-:W1:Y:S02]  /*4be0*/  F2I.TRUNC.NTZ R0, R0 ;  /* 0x0000000000007305 */ /* 0x000e64000020f100 */
[----:B-1----:R-:W-:-:S05]  /*4bf0*/  VIADD R3, R0, 0x20 ;  /* 0x0000002000037836 */ /* 0x002fca0000000000 */
[----:B------:R-:W-:-:S04]  /*4c00*/  ISETP.NE.AND P1, PT, R3, 0x7f, PT ;  /* 0x0000007f0300780c */ /* 0x000fc80003f25270 */
[----:B------:R-:W-:-:S05]  /*4c10*/  SEL R3, R3, 0x7e, P1 ;  /* 0x0000007e03037807 */ /* 0x000fca0000800000 */
[----:B------:R0:W-:Y:S04]  /*4c20*/  ST.E.U8 desc[UR36][R4.64], R3 ;  /* 0x0000000304007985 */ /* 0x0001e8000c101124 */
.L_x_23:
[----:B------:R-:W-:Y:S05]  /*4c30*/  @P0 BRA `(.L_x_19) ;  /* 0x0000000000740947 */ /* 0x000fea0003800000 */
[----:B0-----:R-:W2:Y:S04]  /*4c40*/  LDG.E.64 R4, desc[UR36][R26.64] ;  /* 0x000000241a047981 */ /* 0x001ea8000c1e1b00 */
[----:B------:R-:W3:Y:S04]  /*4c50*/  LDG.E.64 R8, desc[UR36][R26.64+0x10] ;  /* 0x000010241a087981 */ /* 0x000ee8000c1e1b00 */
[----:B------:R-:W4:Y:S01]  /*4c60*/  LDG.E.64 R6, desc[UR36][R26.64+0x8] ;  /* 0x000008241a067981 */ /* 0x000f22000c1e1b00 */
        /* <DEDUP_REMOVED lines=10> */
[----:B------:R-:W-:Y:S01]  /*4d10*/  IMAD.MOV.U32 R3, RZ, RZ, 0x2f800000 ;  /* 0x2f800000ff037424 */ /* 0x000fe200078e00ff */
[----:B------:R1:W-:Y:S01]  /*4d20*/  STG.E.64 desc[UR36][R26.64+0x8], R14 ;  /* 0x0000080e1a007986 */ /* 0x0003e2000c101b24 */
[----:B------:R-:W-:Y:S01]  /*4d30*/  IMAD.MOV.U32 R16, RZ, RZ, R9 ;  /* 0x000000ffff107224 */ /* 0x000fe200078e0009 */
[----:B------:R-:W-:Y:S01]  /*4d40*/  LOP3.LUT R17, R0, R9, RZ, 0x3c, !PT ;  /* 0x0000000900117212 */ /* 0x000fe200078e3cff */
[----:B------:R-:W-:Y:S01]  /*4d50*/  IMAD.X R5, R12, 0x1, R23, P1 ;  /* 0x000000010c057824 */ /* 0x000fe200008e0617 */
[----:B------:R1:W-:Y:S03]  /*4d60*/  STG.E.64 desc[UR36][R26.64], R10 ;  /* 0x0000000a1a007986 */ /* 0x0003e6000c101b24 */
[----:B------:R-:W-:Y:S01]  /*4d70*/  IMAD.IADD R0, R17, 0x1, R10 ;  /* 0x0000000111007824 */ /* 0x000fe200078e020a */
[----:B------:R1:W-:Y:S04]  /*4d80*/  STG.E.64 desc[UR36][R26.64+0x10], R16 ;  /* 0x000010101a007986 */ /* 0x0003e8000c101b24 */
        /* <DEDUP_REMOVED lines=8> */
.L_x_19:
[----:B------:R-:W2:Y:S01]  /*4e10*/  LDCU.64 UR6, c[0x0][0x398] ;  /* 0x00007300ff0677ac */ /* 0x000ea20008000a00 */
[----:B-1----:R-:W-:Y:S01]  /*4e20*/  MOV R16, 0x0 ;  /* 0x0000000000107802 */ /* 0x002fe20000000f00 */
[----:B------:R-:W1:Y:S03]  /*4e30*/  LDCU.64 UR4, c[0x0][0x3a0] ;  /* 0x00007400ff0477ac */ /* 0x000e660008000a00 */
[----:B0-----:R0:W3:Y:S01]  /*4e40*/  LDC.64 R6, c[0x4][R16] ;  /* 0x0100000010067b82 */ /* 0x0010e20000000a00 */
[----:B--2---:R-:W-:Y:S01]  /*4e50*/  ISETP.NE.U32.AND P0, PT, RZ, UR6, PT ;  /* 0x00000006ff007c0c */ /* 0x004fe2000bf05070 */
[----:B-1----:R-:W-:-:S03]  /*4e60*/  USHF.R.U64 UR4, UR4, 0x3, UR5 ;  /* 0x0000000304047899 */ /* 0x002fc60008001205 */
[----:B------:R-:W-:Y:S01]  /*4e70*/  ISETP.NE.AND.EX P0, PT, RZ, UR7, PT, P0 ;  /* 0x00000007ff007c0c */ /* 0x000fe2000bf05300 */
[----:B------:R-:W-:-:S03]  /*4e80*/  USHF.R.U32.HI UR5, URZ, 0x3, UR5 ;  /* 0x00000003ff057899 */ /* 0x000fc60008011605 */
[----:B------:R-:W-:Y:S01]  /*4e90*/  P2R R36, PR, RZ, 0x1 ;  /* 0x00000001ff247803 */ /* 0x000fe20000000000 */
[----:B------:R-:W-:Y:S02]  /*4ea0*/  IMAD.U32 R4, RZ, RZ, UR4 ;  /* 0x00000004ff047e24 */ /* 0x000fe4000f8e00ff */
[----:B0-----:R-:W-:-:S07]  /*4eb0*/  IMAD.U32 R5, RZ, RZ, UR5 ;  /* 0x00000005ff057e24 */ /* 0x001fce000f8e00ff */
[----:B------:R-:W-:-:S07]  /*4ec0*/  LEPC R20, `(.L_x_24) ;  /* 0x000000001014794e */ /* 0x000fce0000000000 */
[----:B---3--:R-:W-:Y:S05]  /*4ed0*/  CALL.ABS.NOINC R6 ;  /* 0x0000000006007343 */ /* 0x008fea0003c00000 */
.L_x_24:
[----:B------:R-:W0:Y:S01]  /*4ee0*/  LDC.64 R16, c[0x4][R16] ;  /* 0x0100000010107b82 */ /* 0x000e220000000a00 */
[----:B------:R-:W-:Y:S02]  /*4ef0*/  IMAD.MOV.U32 R24, RZ, RZ, R4 ;  /* 0x000000ffff187224 */ /* 0x000fe400078e0004 */
[----:B------:R-:W-:Y:S02]  /*4f00*/  IMAD.MOV.U32 R25, RZ, RZ, R5 ;  /* 0x000000ffff197224 */ /* 0x000fe400078e0005 */
[----:B------:R-:W-:Y:S02]  /*4f10*/  IMAD.MOV.U32 R4, RZ, RZ, 0x10 ;  /* 0x00000010ff047424 */ /* 0x000fe400078e00ff */
[----:B------:R-:W-:-:S07]  /*4f20*/  IMAD.MOV.U32 R5, RZ, RZ, RZ ;  /* 0x000000ffff057224 */ /* 0x000fce00078e00ff */
[----:B------:R-:W-:-:S07]  /*4f30*/  LEPC R20, `(.L_x_25) ;  /* 0x000000001014794e */ /* 0x000fce0000000000 */
[----:B0-----:R-:W-:Y:S05]  /*4f40*/  CALL.ABS.NOINC R16 ;  /* 0x0000000010007343 */ /* 0x001fea0003c00000 */
.L_x_25:
        /* <DEDUP_REMOVED lines=10> */
[----:B------:R-:W-:Y:S01]  /*4ff0*/  BSSY.RECONVERGENT B0, `(.L_x_28) ;  /* 0x000002d000007945 */ /* 0x000fe20003800200 */
[----:B------:R-:W-:Y:S02]  /*5000*/  IMAD.MOV.U32 R37, RZ, RZ, RZ ;  /* 0x000000ffff257224 */ /* 0x000fe400078e00ff */
[----:B------:R-:W-:-:S07]  /*5010*/  IMAD.MOV.U32 R8, RZ, RZ, RZ ;  /* 0x000000ffff087224 */ /* 0x000fce00078e00ff */
.L_x_29:
[----:B------:R-:W-:-:S05]  /*5020*/  IADD3 R4, P0, PT, R37, R19, RZ ;  /* 0x0000001325047210 */ /* 0x000fca0007f1e0ff */
[----:B------:R-:W-:-:S05]  /*5030*/  IMAD.X R5, R8, 0x1, R23, P0 ;  /* 0x0000000108057824 */ /* 0x000fca00000e0617 */
[----:B----4-:R-:W2:Y:S01]  /*5040*/  LD.E.U8 R3, desc[UR36][R4.64] ;  /* 0x0000002404037980 */ /* 0x010ea2000c101100 */
[----:B------:R-:W-:-:S05]  /*5050*/  IADD3 R6, P0, PT, R37, R24, RZ ;  /* 0x0000001825067210 */ /* 0x000fca0007f1e0ff */
[----:B------:R-:W-:-:S05]  /*5060*/  IMAD.X R7, R8, 0x1, R25, P0 ;  /* 0x0000000108077824 */ /* 0x000fca00000e0619 */
[----:B--2---:R0:W-:Y:S04]  /*5070*/  ST.E.U8 desc[UR36][R6.64], R3 ;  /* 0x0000000306007985 */ /* 0x0041e8000c101124 */
[----:B------:R-:W2:Y:S04]  /*5080*/  LD.E.U8 R9, desc[UR36][R4.64+0x1] ;  /* 0x0000012404097980 */ /* 0x000ea8000c101100 */
[----:B--2---:R1:W-:Y:S04]  /*5090*/  ST.E.U8 desc[UR36][R6.64+0x1], R9 ;  /* 0x0000010906007985 */ /* 0x0043e8000c101124 */
[----:B------:R-:W2:Y:S04]  /*50a0*/  LD.E.U8 R11, desc[UR36][R4.64+0x2] ;  /* 0x00000224040b7980 */ /* 0x000ea8000c101100 */
[----:B--2---:R2:W-:Y:S04]  /*50b0*/  ST.E.U8 desc[UR36][R6.64+0x2], R11 ;  /* 0x0000020b06007985 */ /* 0x0045e8000c101124 */
[----:B------:R-:W3:Y:S04]  /*50c0*/  LD.E.U8 R13, desc[UR36][R4.64+0x3] ;  /* 0x00000324040d7980 */ /* 0x000ee8000c101100 */
[----:B---3--:R3:W-:Y:S04]  /*50d0*/  ST.E.U8 desc[UR36][R6.64+0x3], R13 ;  /* 0x0000030d06007985 */ /* 0x0087e8000c101124 */
[----:B------:R-:W4:Y:S04]  /*50e0*/  LD.E.U8 R15, desc[UR36][R4.64+0x4] ;  /* 0x00000424040f7980 */ /* 0x000f28000c101100 */
[----:B----4-:R4:W-:Y:S04]  /*50f0*/  ST.E.U8 desc[UR36][R6.64+0x4], R15 ;  /* 0x0000040f06007985 */ /* 0x0109e8000c101124 */
[----:B------:R-:W5:Y:S04]  /*5100*/  LD.E.U8 R21, desc[UR36][R4.64+0x5] ;  /* 0x0000052404157980 */ /* 0x000f68000c101100 */
[----:B-----5:R5:W-:Y:S04]  /*5110*/  ST.E.U8 desc[UR36][R6.64+0x5], R21 ;  /* 0x0000051506007985 */ /* 0x020be8000c101124 */
[----:B0-----:R-:W2:Y:S04]  /*5120*/  LD.E.U8 R3, desc[UR36][R4.64+0x6] ;  /* 0x0000062404037980 */ /* 0x001ea8000c101100 */
[----:B--2---:R0:W-:Y:S04]  /*5130*/  ST.E.U8 desc[UR36][R6.64+0x6], R3 ;  /* 0x0000060306007985 */ /* 0x0041e8000c101124 */
[----:B-1----:R-:W2:Y:S04]  /*5140*/  LD.E.U8 R9, desc[UR36][R4.64+0x7] ;  /* 0x0000072404097980 */ /* 0x002ea8000c101100 */
[----:B--2---:R1:W-:Y:S04]  /*5150*/  ST.E.U8 desc[UR36][R6.64+0x7], R9 ;  /* 0x0000070906007985 */ /* 0x0043e8000c101124 */
[----:B------:R-:W2:Y:S04]  /*5160*/  LD.E.U8 R11, desc[UR36][R4.64+0x8] ;  /* 0x00000824040b7980 */ /* 0x000ea8000c101100 */
[----:B--2---:R2:W-:Y:S04]  /*5170*/  ST.E.U8 desc[UR36][R6.64+0x8], R11 ;  /* 0x0000080b06007985 */ /* 0x0045e8000c101124 */
[----:B---3--:R-:W3:Y:S04]  /*5180*/  LD.E.U8 R13, desc[UR36][R4.64+0x9] ;  /* 0x00000924040d7980 */ /* 0x008ee8000c101100 */
[----:B---3--:R3:W-:Y:S04]  /*5190*/  ST.E.U8 desc[UR36][R6.64+0x9], R13 ;  /* 0x0000090d06007985 */ /* 0x0087e8000c101124 */
[----:B----4-:R-:W4:Y:S04]  /*51a0*/  LD.E.U8 R15, desc[UR36][R4.64+0xa] ;  /* 0x00000a24040f7980 */ /* 0x010f28000c101100 */
[----:B----4-:R4:W-:Y:S04]  /*51b0*/  ST.E.U8 desc[UR36][R6.64+0xa], R15 ;  /* 0x00000a0f06007985 */ /* 0x0109e8000c101124 */
[----:B-----5:R-:W5:Y:S04]  /*51c0*/  LD.E.U8 R21, desc[UR36][R4.64+0xb] ;  /* 0x00000b2404157980 */ /* 0x020f68000c101100 */
[----:B-----5:R4:W-:Y:S04]  /*51d0*/  ST.E.U8 desc[UR36][R6.64+0xb], R21 ;  /* 0x00000b1506007985 */ /* 0x0209e8000c101124 */
[----:B0-----:R-:W5:Y:S04]  /*51e0*/  LD.E.U8 R3, desc[UR36][R4.64+0xc] ;  /* 0x00000c2404037980 */ /* 0x001f68000c101100 */
[----:B-----5:R4:W-:Y:S04]  /*51f0*/  ST.E.U8 desc[UR36][R6.64+0xc], R3 ;  /* 0x00000c0306007985 */ /* 0x0209e8000c101124 */
[----:B-1----:R-:W5:Y:S04]  /*5200*/  LD.E.U8 R9, desc[UR36][R4.64+0xd] ;  /* 0x00000d2404097980 */ /* 0x002f68000c101100 */
[----:B-----5:R4:W-:Y:S04]  /*5210*/  ST.E.U8 desc[UR36][R6.64+0xd], R9 ;  /* 0x00000d0906007985 */ /* 0x0209e8000c101124 */
[----:B--2---:R-:W2:Y:S01]  /*5220*/  LD.E.U8 R11, desc[UR36][R4.64+0xe] ;  /* 0x00000e24040b7980 */ /* 0x004ea2000c101100 */
[----:B------:R-:W-:-:S03]  /*5230*/  IADD3 R37, P0, PT, R37, 0x10, RZ ;  /* 0x0000001025257810 */ /* 0x000fc60007f1e0ff */
[----:B--2---:R4:W-:Y:S04]  /*5240*/  ST.E.U8 desc[UR36][R6.64+0xe], R11 ;  /* 0x00000e0b06007985 */ /* 0x0049e8000c101124 */
[----:B---3--:R-:W2:Y:S01]  /*5250*/  LD.E.U8 R13, desc[UR36][R4.64+0xf] ;  /* 0x00000f24040d7980 */ /* 0x008ea2000c101100 */
[----:B------:R-:W-:Y:S01]  /*5260*/  LOP3.LUT R0, R38, 0xfffffff0, RZ, 0xc0, !PT ;  /* 0xfffffff026007812 */ /* 0x000fe200078ec0ff */
[----:B------:R-:W-:-:S03]  /*5270*/  IMAD.X R8, RZ, RZ, R8, P0 ;  /* 0x000000ffff087224 */ /* 0x000fc600000e0608 */
[----:B------:R-:W-:-:S04]  /*5280*/  ISETP.NE.U32.AND P0, PT, R37, R0, PT ;  /* 0x000000002500720c */ /* 0x000fc80003f05070 */
[----:B------:R-:W-:Y:S01]  /*5290*/  ISETP.NE.AND.EX P0, PT, R8, R39, PT, P0 ;  /* 0x000000270800720c */ /* 0x000fe20003f05300 */
[----:B--2---:R4:W-:-:S12]  /*52a0*/  ST.E.U8 desc[UR36][R6.64+0xf], R13 ;  /* 0x00000f0d06007985 */ /* 0x0049d8000c101124 */
[----:B------:R-:W-:Y:S05]  /*52b0*/  @P0 BRA `(.L_x_29) ;  /* 0xfffffffc00580947 */ /* 0x000fea000383ffff */
[----:B------:R-:W-:Y:S05]  /*52c0*/  BSYNC.RECONVERGENT B0 ;  /* 0x0000000000007941 */ /* 0x000fea0003800200 */
.L_x_28:
[----:B------:R-:W0:Y:S01]  /*52d0*/  LDCU UR4, c[0x0][0x39c] ;  /* 0x00007380ff0477ac */ /* 0x000e220008000800 */
[----:B------:R-:W-:Y:S02]  /*52e0*/  IMAD.MOV.U32 R20, RZ, RZ, R0 ;  /* 0x000000ffff147224 */ /* 0x000fe400078e0000 */
[----:B0-----:R-:W-:-:S07]  /*52f0*/  IMAD.U32 R14, RZ, RZ, UR4 ;  /* 0x00000004ff0e7e24 */ /* 0x001fce000f8e00ff */
.L_x_27:
[----:B------:R-:W-:-:S04]  /*5300*/  ISETP.NE.U32.AND P0, PT, R53, RZ, PT ;  /* 0x000000ff3500720c */ /* 0x000fc80003f05070 */
[----:B------:R-:W-:-:S13]  /*5310*/  ISETP.NE.AND.EX P0, PT, RZ, RZ, PT, P0 ;  /* 0x000000ffff00720c */ /* 0x000fda0003f05300 */
[----:B------:R-:W-:Y:S05]  /*5320*/  @!P0 BRA `(.L_x_26) ;  /* 0x0000000800048947 */ /* 0x000fea0003800000 */
[----:B------:R-:W-:Y:S02]  /*5330*/  IADD3 R0, P0, PT, R53, -0x1, RZ ;  /* 0xffffffff35007810 */ /* 0x000fe40007f1e0ff */
[----:B------:R-:W-:Y:S02]  /*5340*/  LOP3.LUT R38, R38, 0x7, RZ, 0xc0, !PT ;  /* 0x0000000726267812 */ /* 0x000fe400078ec0ff */
[----:B------:R-:W-:Y:S01]  /*5350*/  ISETP.GE.U32.AND P1, PT, R0, 0x7, PT ;  /* 0x000000070000780c */ /* 0x000fe20003f26070 */
[----:B------:R-:W-:Y:S01]  /*5360*/  IMAD.X R0, RZ, RZ, -0x1, P0 ;  /* 0xffffffffff007424 */ /* 0x000fe200000e06ff */
[----:B------:R-:W-:-:S04]  /*5370*/  ISETP.NE.U32.AND P0, PT, R38, RZ, PT ;  /* 0x000000ff2600720c */ /* 0x000fc80003f05070 */
[----:B------:R-:W-:Y:S02]  /*5380*/  ISETP.GE.U32.AND.EX P1, PT, R0, RZ, PT, P1 ;  /* 0x000000ff0000720c */ /* 0x000fe40003f26110 */
[----:B------:R-:W-:-:S11]  /*5390*/  ISETP.NE.AND.EX P0, PT, RZ, RZ, PT, P0 ;  /* 0x000000ffff00720c */ /* 0x000fd60003f05300 */
[----:B------:R-:W-:Y:S05]  /*53a0*/  @!P1 BRA `(.L_x_30) ;  /* 0x0000000000e49947 */ /* 0x000fea0003800000 */
[----:B------:R-:W-:-:S05]  /*53b0*/  IADD3 R4, P1, PT, R20, R19, RZ ;  /* 0x0000001314047210 */ /* 0x000fca0007f3e0ff */
[----:B------:R-:W-:-:S05]  /*53c0*/  IMAD.X R5, R14, 0x1, R23, P1 ;  /* 0x000000010e057824 */ /* 0x000fca00008e0617 */
[----:B----4-:R-:W2:Y:S01]  /*53d0*/  LD.E.U8 R3, desc[UR36][R4.64] ;  /* 0x0000002404037980 */ /* 0x010ea2000c101100 */
[C---:B------:R-:W-:Y:S01]  /*53e0*/  VIADD R10, R20.reuse, 0x1 ;  /* 0x00000001140a7836 */ /* 0x040fe20000000000 */
[----:B------:R-:W-:-:S04]  /*53f0*/  IADD3 R6, P1, PT, R20, R24, RZ ;  /* 0x0000001814067210 */ /* 0x000fc80007f3e0ff */
[----:B------:R-:W-:Y:S01]  /*5400*/  IADD3 R8, P2, PT, R10, R19, RZ ;  /* 0x000000130a087210 */ /* 0x000fe20007f5e0ff */
[----:B------:R-:W-:-:S04]  /*5410*/  IMAD.X R7, R14, 0x1, R25, P1 ;  /* 0x000000010e077824 */ /* 0x000fc800008e0619 */
[----:B------:R-:W-:Y:S02]  /*5420*/  IMAD.X R9, RZ, RZ, R23, P2 ;  /* 0x000000ffff097224 */ /* 0x000fe400010e0617 */
[----:B------:R-:W-:Y:S01]  /*5430*/  VIADD R14, R20, 0x2 ;  /* 0x00000002140e7836 */ /* 0x000fe20000000000 */
[----:B--2---:R0:W-:Y:S04]  /*5440*/  ST.E.U8 desc[UR36][R6.64], R3 ;  /* 0x0000000306007985 */ /* 0x0041e8000c101124 */
[----:B------:R-:W2:Y:S01]  /*5450*/  LD.E.U8 R15, desc[UR36][R8.64] ;  /* 0x00000024080f7980 */ /* 0x000ea2000c101100 */
[----:B------:R-:W-:Y:S02]  /*5460*/  IADD3 R10, P1, PT, R10, R24, RZ ;  /* 0x000000180a0a7210 */ /* 0x000fe40007f3e0ff */
[----:B------:R-:W-:-:S03]  /*5470*/  IADD3 R12, P2, PT, R14, R19, RZ ;  /* 0x000000130e0c7210 */ /* 0x000fc60007f5e0ff */
[----:B------:R-:W-:Y:S02]  /*5480*/  IMAD.X R11, RZ, RZ, R25, P1 ;  /* 0x000000ffff0b7224 */ /* 0x000fe400008e0619 */
[----:B------:R-:W-:Y:S02]  /*5490*/  IMAD.X R13, RZ, RZ, R23, P2 ;  /* 0x000000ffff0d7224 */ /* 0x000fe400010e0617 */
[----:B------:R-:W-:Y:S01]  /*54a0*/  VIADD R0, R20, 0x3 ;  /* 0x0000000314007836 */ /* 0x000fe20000000000 */
[----:B--2---:R1:W-:Y:S04]  /*54b0*/  ST.E.U8 desc[UR36][R10.64], R15 ;  /* 0x0000000f0a007985 */ /* 0x0043e8000c101124 */
[----:B------:R-:W2:Y:S01]  /*54c0*/  LD.E.U8 R21, desc[UR36][R12.64] ;  /* 0x000000240c157980 */ /* 0x000ea2000c101100 */
[----:B------:R-:W-:-:S02]  /*54d0*/  IADD3 R4, P1, PT, R14, R24, RZ ;  /* 0x000000180e047210 */ /* 0x000fc40007f3e0ff */
[----:B0-----:R-:W-:-:S03]  /*54e0*/  IADD3 R6, P2, PT, R0, R19, RZ ;  /* 0x0000001300067210 */ /* 0x001fc60007f5e0ff */
[----:B------:R-:W-:Y:S02]  /*54f0*/  IMAD.X R5, RZ, RZ, R25, P1 ;  /* 0x000000ffff057224 */ /* 0x000fe400008e0619 */
[----:B------:R-:W-:Y:S02]  /*5500*/  IMAD.X R7, RZ, RZ, R23, P2 ;  /* 0x000000ffff077224 */ /* 0x000fe400010e0617 */
[----:B------:R-:W-:Y:S01]  /*5510*/  VIADD R14, R20, 0x4 ;  /* 0x00000004140e7836 */ /* 0x000fe20000000000 */
[----:B--2---:R0:W-:Y:S04]  /*5520*/  ST.E.U8 desc[UR36][R4.64], R21 ;  /* 0x0000001504007985 */ /* 0x0041e8000c101124 */
[----:B------:R-:W2:Y:S01]  /*5530*/  LD.E.U8 R3, desc[UR36][R6.64] ;  /* 0x0000002406037980 */ /* 0x000ea2000c101100 */
[----:B------:R-:W-:-:S02]  /*5540*/  IADD3 R8, P1, PT, R0, R24, RZ ;  /* 0x0000001800087210 */ /* 0x000fc40007f3e0ff */
[----:B-1----:R-:W-:-:S03]  /*5550*/  IADD3 R10, P2, PT, R14, R19, RZ ;  /* 0x000000130e0a7210 */ /* 0x002fc60007f5e0ff */
        /* <DEDUP_REMOVED lines=22> */
[----:B------:R-:W-:Y:S01]  /*56c0*/  IMAD.X R13, RZ, RZ, R23, P2 ;  /* 0x000000ffff0d7224 */ /* 0x000fe200010e0617 */
[----:B------:R-:W-:Y:S02]  /*56d0*/  IADD3 R4, P1, PT, R0, R24, RZ ;  /* 0x0000001800047210 */ /* 0x000fe40007f3e0ff */
[----:B--2---:R1:W-:Y:S04]  /*56e0*/  ST.E.U8 desc[UR36][R10.64], R9 ;  /* 0x000000090a007985 */ /* 0x0043e8000c101124 */
[----:B------:R-:W2:Y:S01]  /*56f0*/  LD.E.U8 R13, desc[UR36][R12.64] ;  /* 0x000000240c0d7980 */ /* 0x000ea2000c101100 */
[----:B------:R-:W-:-:S02]  /*5700*/  IMAD.X R5, RZ, RZ, R25, P1 ;  /* 0x000000ffff057224 */ /* 0x000fc400008e0619 */
[----:B------:R-:W-:Y:S02]  /*5710*/  VIADD R20, R20, 0x8 ;  /* 0x0000000814147836 */ /* 0x000fe40000000000 */
[----:B------:R-:W-:Y:S01]  /*5720*/  IMAD.MOV.U32 R14, RZ, RZ, RZ ;  /* 0x000000ffff0e7224 */ /* 0x000fe200078e00ff */
[----:B--2---:R1:W-:Y:S06]  /*5730*/  ST.E.U8 desc[UR36][R4.64], R13 ;  /* 0x0000000d04007985 */ /* 0x0043ec000c101124 */
.L_x_30:
[----:B------:R-:W-:Y:S05]  /*5740*/  @!P0 BRA `(.L_x_26) ;  /* 0x0000000000fc8947 */ /* 0x000fea0003800000 */
[----:B------:R-:W-:-:S04]  /*5750*/  IADD3 R0, P0, PT, R38, -0x1, RZ ;  /* 0xffffffff26007810 */ /* 0x000fc80007f1e0ff */
[----:B------:R-:W-:Y:S01]  /*5760*/  ISETP.GE.U32.AND P1, PT, R0, 0x3, PT ;  /* 0x000000030000780c */ /* 0x000fe20003f26070 */
[----:B------:R-:W-:Y:S01]  /*5770*/  IMAD.X R0, RZ, RZ, -0x1, P0 ;  /* 0xffffffffff007424 */ /* 0x000fe200000e06ff */
[----:B------:R-:W-:-:S04]  /*5780*/  ISETP.NE.U32.AND P0, PT, R52, RZ, PT ;  /* 0x000000ff3400720c */ /* 0x000fc80003f05070 */
[----:B------:R-:W-:Y:S02]  /*5790*/  ISETP.GE.U32.AND.EX P1, PT, R0, RZ, PT, P1 ;  /* 0x000000ff0000720c */ /* 0x000fe40003f26110 */
[----:B------:R-:W-:-:S11]  /*57a0*/  ISETP.NE.AND.EX P0, PT, RZ, RZ, PT, P0 ;  /* 0x000000ffff00720c */ /* 0x000fd60003f05300 */
[----:B------:R-:W-:Y:S05]  /*57b0*/  @!P1 BRA `(.L_x_31) ;  /* 0x0000000000749947 */ /* 0x000fea0003800000 */
[----:B-1----:R-:W-:-:S05]  /*57c0*/  IADD3 R4, P1, PT, R20, R19, RZ ;  /* 0x0000001314047210 */ /* 0x002fca0007f3e0ff */
        /* <DEDUP_REMOVED lines=16> */
[----:B------:R-:W3:Y:S01]  /*58d0*/  LD.E.U8 R13, desc[UR36][R12.64] ;  /* 0x000000240c0d7980 */ /* 0x000ee2000c101100 */
[----:B------:R-:W-:-:S02]  /*58e0*/  IADD3 R4, P1, PT, R0, R24, RZ ;  /* 0x0000001800047210 */ /* 0x000fc40007f3e0ff */
[----:B0-----:R-:W-:-:S03]  /*58f0*/  IADD3 R6, P2, PT, R14, R19, RZ ;  /* 0x000000130e067210 */ /* 0x001fc60007f5e0ff */
[----:B------:R-:W-:Y:S02]  /*5900*/  IMAD.X R5, RZ, RZ, R25, P1 ;  /* 0x000000ffff057224 */ /* 0x000fe400008e0619 */
[----:B------:R-:W-:Y:S01]  /*5910*/  IMAD.X R7, RZ, RZ, R23, P2 ;  /* 0x000000ffff077224 */ /* 0x000fe200010e0617 */
[----:B------:R-:W-:Y:S02]  /*5920*/  IADD3 R8, P1, PT, R14, R24, RZ ;  /* 0x000000180e087210 */ /* 0x000fe40007f3e0ff */
[----:B---3--:R2:W-:Y:S04]  /*5930*/  ST.E.U8 desc[UR36][R4.64], R13 ;  /* 0x0000000d04007985 */ /* 0x0085e8000c101124 */
[----:B------:R-:W3:Y:S01]  /*5940*/  LD.E.U8 R7, desc[UR36][R6.64] ;  /* 0x0000002406077980 */ /* 0x000ee2000c101100 */
[----:B------:R-:W-:-:S02]  /*5950*/  IMAD.X R9, RZ, RZ, R25, P1 ;  /* 0x000000ffff097224 */ /* 0x000fc400008e0619 */
[----:B------:R-:W-:Y:S02]  /*5960*/  VIADD R20, R20, 0x4 ;  /* 0x0000000414147836 */ /* 0x000fe40000000000 */
[----:B------:R-:W-:Y:S01]  /*5970*/  IMAD.MOV.U32 R14, RZ, RZ, RZ ;  /* 0x000000ffff0e7224 */ /* 0x000fe200078e00ff */
[----:B---3--:R2:W-:Y:S06]  /*5980*/  ST.E.U8 desc[UR36][R8.64], R7 ;  /* 0x0000000708007985 */ /* 0x0085ec000c101124 */
.L_x_31:
[----:B------:R-:W-:Y:S05]  /*5990*/  @!P0 BRA `(.L_x_26) ;  /* 0x0000000000688947 */ /* 0x000fea0003800000 */
[----:B-12---:R-:W-:-:S05]  /*59a0*/  IADD3 R4, P0, PT, R20, R19, RZ ;  /* 0x0000001314047210 */ /* 0x006fca0007f1e0ff */
[----:B------:R-:W-:-:S06]  /*59b0*/  IMAD.X R5, R14, 0x1, R23, P0 ;  /* 0x000000010e057824 */ /* 0x000fcc00000e0617 */
[----:B------:R-:W2:Y:S01]  /*59c0*/  LD.E.U8 R5, desc[UR36][R4.64] ;  /* 0x0000002404057980 */ /* 0x000ea2000c101100 */
[----:B----4-:R-:W-:-:S05]  /*59d0*/  IADD3 R6, P0, PT, R20, R24, RZ ;  /* 0x0000001814067210 */ /* 0x010fca0007f1e0ff */
[----:B------:R-:W-:Y:S01]  /*59e0*/  IMAD.X R7, R14, 0x1, R25, P0 ;  /* 0x000000010e077824 */ /* 0x000fe200000e0619 */
[----:B------:R-:W-:-:S04]  /*59f0*/  ISETP.NE.U32.AND P0, PT, R52, 0x1, PT ;  /* 0x000000013400780c */ /* 0x000fc80003f05070 */
[----:B------:R-:W-:Y:S01]  /*5a00*/  ISETP.NE.AND.EX P0, PT, RZ, RZ, PT, P0 ;  /* 0x000000ffff00720c */ /* 0x000fe20003f05300 */
[----:B--2---:R0:W-:-:S12]  /*5a10*/  ST.E.U8 desc[UR36][R6.64], R5 ;  /* 0x0000000506007985 */ /* 0x0041d8000c101124 */
[----:B------:R-:W-:Y:S05]  /*5a20*/  @!P0 BRA `(.L_x_26) ;  /* 0x0000000000448947 */ /* 0x000fea0003800000 */
[----:B0-----:R-:W-:-:S05]  /*5a30*/  VIADD R6, R20, 0x1 ;  /* 0x0000000114067836 */ /* 0x001fca0000000000 */
[----:B------:R-:W-:-:S05]  /*5a40*/  IADD3 R4, P0, PT, R6, R19, RZ ;  /* 0x0000001306047210 */ /* 0x000fca0007f1e0ff */
[----:B------:R-:W-:-:S06]  /*5a50*/  IMAD.X R5, RZ, RZ, R23, P0 ;  /* 0x000000ffff057224 */ /* 0x000fcc00000e0617 */
[----:B------:R-:W2:Y:S01]  /*5a60*/  LD.E.U8 R5, desc[UR36][R4.64] ;  /* 0x0000002404057980 */ /* 0x000ea2000c101100 */
[----:B------:R-:W-:-:S05]  /*5a70*/  IADD3 R6, P0, PT, R6, R24, RZ ;  /* 0x0000001806067210 */ /* 0x000fca0007f1e0ff */
[----:B------:R-:W-:Y:S01]  /*5a80*/  IMAD.X R7, RZ, RZ, R25, P0 ;  /* 0x000000ffff077224 */ /* 0x000fe200000e0619 */
[----:B------:R-:W-:-:S04]  /*5a90*/  ISETP.NE.U32.AND P0, PT, R52, 0x2, PT ;  /* 0x000000023400780c */ /* 0x000fc80003f05070 */
[----:B------:R-:W-:Y:S01]  /*5aa0*/  ISETP.NE.AND.EX P0, PT, RZ, RZ, PT, P0 ;  /* 0x000000ffff00720c */ /* 0x000fe20003f05300 */
[----:B--2---:R3:W-:-:S12]  /*5ab0*/  ST.E.U8 desc[UR36][R6.64], R5 ;  /* 0x0000000506007985 */ /* 0x0047d8000c101124 */
[----:B------:R-:W-:Y:S05]  /*5ac0*/  @!P0 BRA `(.L_x_26) ;  /* 0x00000000001c8947 */ /* 0x000fea0003800000 */
[----:B---3--:R-:W-:-:S05]  /*5ad0*/  VIADD R6, R20, 0x2 ;  /* 0x0000000214067836 */ /* 0x008fca0000000000 */
[----:B------:R-:W-:-:S05]  /*5ae0*/  IADD3 R4, P0, PT, R6, R19, RZ ;  /* 0x0000001306047210 */ /* 0x000fca0007f1e0ff */
[----:B------:R-:W-:-:S06]  /*5af0*/  IMAD.X R5, RZ, RZ, R23, P0 ;  /* 0x000000ffff057224 */ /* 0x000fcc00000e0617 */
[----:B------:R-:W2:Y:S01]  /*5b00*/  LD.E.U8 R5, desc[UR36][R4.64] ;  /* 0x0000002404057980 */ /* 0x000ea2000c101100 */
[----:B------:R-:W-:-:S05]  /*5b10*/  IADD3 R6, P0, PT, R6, R24, RZ ;  /* 0x0000001806067210 */ /* 0x000fca0007f1e0ff */
[----:B------:R-:W-:-:S05]  /*5b20*/  IMAD.X R7, RZ, RZ, R25, P0 ;  /* 0x000000ffff077224 */ /* 0x000fca00000e0619 */
[----:B--2---:R0:W-:Y:S03]  /*5b30*/  ST.E.U8 desc[UR36][R6.64], R5 ;  /* 0x0000000506007985 */ /* 0x0041e6000c101124 */
.L_x_26:
[----:B------:R-:W2:Y:S01]  /*5b40*/  LDCU.64 UR4, c[0x0][0x398] ;  /* 0x00007300ff0477ac */ /* 0x000ea20008000a00 */
[----:B------:R-:W-:Y:S01]  /*5b50*/  IMAD.MOV.U32 R0, RZ, RZ, 0x80 ;  /* 0x00000080ff007424 */ /* 0x000fe200078e00ff */
[----:B------:R-:W-:Y:S02]  /*5b60*/  ISETP.GT.U32.AND P0, PT, R35, R32, PT ;  /* 0x000000202300720c */ /* 0x000fe40003f04070 */
[----:B01-34-:R-:W-:-:S04]  /*5b70*/  SHF.R.S32.HI R6, RZ, 0x1f, R32 ;  /* 0x0000001fff067819 */ /* 0x01bfc80000011420 */
[----:B------:R-:W-:Y:S02]  /*5b80*/  ISETP.GT.U32.AND.EX P0, PT, R34, R6, PT, P0 ;  /* 0x000000062200720c */ /* 0x000fe40003f04100 */
[----:B--2---:R-:W-:-:S04]  /*5b90*/  IADD3 R4, P1, PT, R24, UR4, RZ ;  /* 0x0000000418047c10 */ /* 0x004fc8000ff3e0ff */
[----:B------:R-:W-:-:S05]  /*5ba0*/  IADD3.X R5, PT, PT, R25, UR5, RZ, P1, !PT ;  /* 0x0000000519057c10 */ /* 0x000fca0008ffe4ff */
[----:B------:R0:W-:Y:S02]  /*5bb0*/  ST.E.U8 desc[UR36][R4.64], R0 ;  /* 0x0000000004007985 */ /* 0x0001e4000c101124 */
[----:B------:R-:W-:Y:S05]  /*5bc0*/  @!P0 BRA `(.L_x_32) ;  /* 0x0000000000348947 */ /* 0x000fea0003800000 */
[----:B------:R-:W-:Y:S01]  /*5bd0*/  BSSY.RECONVERGENT B0, `(.L_x_32) ;  /* 0x000000c000007945 */ /* 0x000fe20003800200 */
[--C-:B------:R-:W-:Y:S02]  /*5be0*/  IMAD.MOV.U32 R3, RZ, RZ, R32.reuse ;  /* 0x000000ffff037224 */ /* 0x100fe400078e0020 */
[----:B0-----:R-:W-:-:S07]  /*5bf0*/  IMAD.MOV.U32 R0, RZ, RZ, R32 ;  /* 0x000000ffff007224 */ /* 0x001fce00078e0020 */
.L_x_33:
        /* <DEDUP_REMOVED lines=10> */
.L_x_32:
[----:B------:R-:W1:Y:S01]  /*5ca0*/  LDCU.64 UR4, c[0x0][0x3a0] ;  /* 0x00007400ff0477ac */ /* 0x000e620008000a00 */
[----:B------:R-:W-:Y:S02]  /*5cb0*/  IMAD.MOV.U32 R3, RZ, RZ, 0x1234567 ;  /* 0x01234567ff037424 */ /* 0x000fe400078e00ff */
[----:B------:R-:W-:Y:S02]  /*5cc0*/  IMAD.MOV.U32 R12, RZ, RZ, -0x76543211 ;  /* 0x89abcdefff0c7424 */ /* 0x000fe400078e00ff */
[----:B------:R-:W-:Y:S02]  /*5cd0*/  IMAD.MOV.U32 R13, RZ, RZ, -0x1234568 ;  /* 0xfedcba98ff0d7424 */ /* 0x000fe400078e00ff */
[----:B0-----:R-:W-:Y:S01]  /*5ce0*/  IMAD.MOV.U32 R0, RZ, RZ, 0x76543210 ;  /* 0x76543210ff007424 */ /* 0x001fe200078e00ff */
[----:B-1----:R-:W-:-:S04]  /*5cf0*/  UISETP.GE.U32.AND UP0, UPT, UR4, 0x200, UPT ;  /* 0x000002000400788c */ /* 0x002fc8000bf06070 */
[----:B------:R-:W-:-:S09]  /*5d00*/  UISETP.GE.U32.AND.EX UP0, UPT, UR5, URZ, UPT, UP0 ;  /* 0x000000ff0500728c */ /* 0x000fd2000bf06100 */
[----:B------:R-:W-:Y:S05]  /*5d10*/  BRA.U !UP0, `(.L_x_34) ;  /* 0x0000002108dc7547 */ /* 0x000fea000b800000 */
[----:B------:R-:W-:Y:S01]  /*5d20*/  BSSY.RECONVERGENT B0, `(.L_x_34) ;  /* 0x0000236000007945 */ /* 0x000fe20003800200 */
[----:B------:R-:W-:Y:S01]  /*5d30*/  IMAD.MOV.U32 R0, RZ, RZ, 0x76543210 ;  /* 0x76543210ff007424 */ /* 0x000fe200078e00ff */
[----:B------:R-:W-:Y:S01]  /*5d40*/  CS2R R14, SRZ ;  /* 0x00000000000e7805 */ /* 0x000fe2000001ff00 */
[----:B------:R-:W-:Y:S02]  /*5d50*/  IMAD.MOV.U32 R13, RZ, RZ, -0x1234568 ;  /* 0xfedcba98ff0d7424 */ /* 0x000fe400078e00ff */
[----:B------:R-:W-:Y:S02]  /*5d60*/  IMAD.MOV.U32 R12, RZ, RZ, -0x76543211 ;  /* 0x89abcdefff0c7424 */ /* 0x000fe400078e00ff */
[----:B------:R-:W-:-:S07]  /*5d70*/  IMAD.MOV.U32 R3, RZ, RZ, 0x1234567 ;  /* 0x01234567ff037424 */ /* 0x000fce00078e00ff */
.L_x_35:
[C---:B------:R-:W-:Y:S01]  /*5d80*/  IMAD.SHL.U32 R4, R15.reuse, 0x10, RZ ;  /* 0x000000100f047824 */ /* 0x040fe200078e00ff */
[----:B------:R-:W-:-:S04]  /*5d90*/  SHF.L.U64.HI R5, R15, 0x4, R14 ;  /* 0x000000040f057819 */ /* 0x000fc8000001020e */
[----:B------:R-:W-:-:S04]  /*5da0*/  LEA R50, P0, R4, R24, 0x2 ;  /* 0x0000001804327211 */ /* 0x000fc800078010ff */
[----:B------:R-:W-:-:S05]  /*5db0*/  LEA.HI.X R51, R4, R25, R5, 0x2, P0 ;  /* 0x0000001904337211 */ /* 0x000fca00000f1405 */
[----:B------:R-:W2:Y:S04]  /*5dc0*/  LD.E R47, desc[UR36][R50.64] ;  /* 0x00000024322f7980 */ /* 0x000ea8000c101900 */
[----:B------:R-:W3:Y:S04]  /*5dd0*/  LD.E R40, desc[UR36][R50.64+0x4] ;  /* 0x0000042432287980 */ /* 0x000ee8000c101900 */
[----:B------:R-:W4:Y:S04]  /*5de0*/  LD.E R36, desc[UR36][R50.64+0x8] ;  /* 0x0000082432247980 */ /* 0x000f28000c101900 */
[----:B------:R-:W5:Y:S04]  /*5df0*/  LD.E R44, desc[UR36][R50.64+0xc] ;  /* 0x00000c24322c7980 */ /* 0x000f68000c101900 */
[----:B------:R-:W5:Y:S04]  /*5e00*/  LD.E R39, desc[UR36][R50.64+0x10] ;  /* 0x0000102432277980 */ /* 0x000f68000c101900 */
[----:B------:R-:W5:Y:S04]  /*5e10*/  LD.E R43, desc[UR36][R50.64+0x14] ;  /* 0x00001424322b7980 */ /* 0x000f68000c101900 */
[----:B------:R-:W5:Y:S04]  /*5e20*/  LD.E R38, desc[UR36][R50.64+0x18] ;  /* 0x0000182432267980 */ /* 0x000f68000c101900 */
[----:B------:R-:W5:Y:S04]  /*5e30*/  LD.E R48, desc[UR36][R50.64+0x1c] ;  /* 0x00001c2432307980 */ /* 0x000f68000c101900 */
[----:B------:R-:W5:Y:S04]  /*5e40*/  LD.E R42, desc[UR36][R50.64+0x20] ;  /* 0x00002024322a7980 */ /* 0x000f68000c101900 */
[----:B------:R-:W5:Y:S01]  /*5e50*/  LD.E R20, desc[UR36][R50.64+0x24] ;  /* 0x0000242432147980 */ /* 0x000f62000c101900 */
[----:B------:R-:W0:Y:S03]  /*5e60*/  S2UR UR5, SR_CgaCtaId ;  /* 0x00000000000579c3 */ /* 0x000e260000008800 */
[----:B------:R-:W5:Y:S01]  /*5e70*/  LD.E R41, desc[UR36][R50.64+0x28] ;  /* 0x0000282432297980 */ /* 0x000f62000c101900 */
[----:B------:R-:W-:-:S03]  /*5e80*/  UMOV UR4, 0x400 ;  /* 0x0000040000047882 */ /* 0x000fc60000000000 */
[----:B------:R-:W5:Y:S04]  /*5e90*/  LD.E R37, desc[UR36][R50.64+0x2c] ;  /* 0x00002c2432257980 */ /* 0x000f68000c101900 */
[----:B------:R-:W5:Y:S04]  /*5ea0*/  LD.E R46, desc[UR36][R50.64+0x30] ;  /* 0x00003024322e7980 */ /* 0x000f68000c101900 */
[----:B------:R-:W5:Y:S01]  /*5eb0*/  LD.E R21, desc[UR36][R50.64+0x34] ;  /* 0x0000342432157980 */ /* 0x000f62000c101900 */
[----:B------:R-:W-:-:S03]  /*5ec0*/  LOP3.LUT R4, R0, R12, R13, 0xb8, !PT ;  /* 0x0000000c00047212 */ /* 0x000fc600078eb80d */
[----:B------:R-:W5:Y:S04]  /*5ed0*/  LD.E R45, desc[UR36][R50.64+0x38] ;  /* 0x00003824322d7980 */ /* 0x000f68000c101900 */
[----:B------:R1:W5:Y:S01]  /*5ee0*/  LD.E R49, desc[UR36][R50.64+0x3c] ;  /* 0x00003c2432317980 */ /* 0x000362000c101900 */
[----:B0-----:R-:W-:-:S09]  /*5ef0*/  ULEA UR4, UR5, UR4, 0x18 ;  /* 0x0000000405047291 */ /* 0x001fd2000f8ec0ff */
[----:B------:R-:W0:Y:S04]  /*5f00*/  LDS.128 R8, [UR4+0x50] ;  /* 0x00005004ff087984 */ /* 0x000e280008000c00 */
[----:B------:R-:W0:Y:S04]  /*5f10*/  LDS.U8 R5, [UR4+0x10] ;  /* 0x00001004ff057984 */ /* 0x000e280008000000 */
[----:B------:R-:W2:Y:S04]  /*5f20*/  LDS.U8 R6, [UR4+0x11] ;  /* 0x00001104ff067984 */ /* 0x000ea80008000000 */
[----:B------:R-:W3:Y:S04]  /*5f30*/  LDS.U8 R54, [UR4+0x12] ;  /* 0x00001204ff367984 */ /* 0x000ee80008000000 */
[----:B------:R-:W4:Y:S04]  /*5f40*/  LDS.U8 R56, [UR4+0x13] ;  /* 0x00001304ff387984 */ /* 0x000f280008000000 */
[----:B------:R-:W-:Y:S04]  /*5f50*/  LDS.U8 R57, [UR4+0x14] ;  /* 0x00001404ff397984 */ /* 0x000fe80008000000 */
[----:B-1----:R-:W-:Y:S04]  /*5f60*/  LDS.U8 R50, [UR4+0x16] ;  /* 0x00001604ff327984 */ /* 0x002fe80008000000 */
[----:B------:R-:W-:Y:S04]  /*5f70*/  LDS.U8 R58, [UR4+0x18] ;  /* 0x00001804ff3a7984 */ /* 0x000fe80008000000 */
[----:B------:R-:W-:Y:S01]  /*5f80*/  LDS.U8 R59, [UR4+0x1b] ;  /* 0x00001b04ff3b7984 */ /* 0x000fe20008000000 */
[----:B0-----:R-:W-:-:S02]  /*5f90*/  IADD3 R4, PT, PT, R8, R4, R3 ;  /* 0x0000000408047210 */ /* 0x001fc40007ffe003 */
[----:B------:R-:W-:-:S03]  /*5fa0*/  IADD3 R7, PT, PT, -R5, 0x20, RZ ;  /* 0x0000002005077810 */ /* 0x000fc60007ffe1ff */
[----:B--2---:R-:W-:-:S05]  /*5fb0*/  IMAD.IADD R4, R4, 0x1, R47 ;  /* 0x0000000104047824 */ /* 0x004fca00078e022f */
[----:B------:R-:W-:Y:S02]  /*5fc0*/  SHF.L.U32 R5, R4, R5, RZ ;  /* 0x0000000504057219 */ /* 0x000fe400000006ff */
[----:B------:R-:W-:-:S04]  /*5fd0*/  SHF.R.U32.HI R7, RZ, R7, R4 ;  /* 0x00000007ff077219 */ /* 0x000fc80000011604 */
[----:B------:R-:W-:-:S04]  /*5fe0*/  IADD3 R55, PT, PT, R7, R5, R12 ;  /* 0x0000000507377210 */ /* 0x000fc80007ffe00c */
[----:B------:R-:W-:-:S04]  /*5ff0*/  LOP3.LUT R4, R13, R55, R12, 0xb8, !PT ;  /* 0x000000370d047212 */ /* 0x000fc800078eb80c */
[----:B------:R-:W-:Y:S02]  /*6000*/  IADD3 R9, PT, PT, R9, R4, R0 ;  /* 0x0000000409097210 */ /* 0x000fe40007ffe000 */
[----:B------:R-:W-:-:S03]  /*6010*/  IADD3 R4, PT, PT, -R6, 0x20, RZ ;  /* 0x0000002006047810 */ /* 0x000fc60007ffe1ff */
[----:B---3--:R-:W-:-:S05]  /*6020*/  IMAD.IADD R9, R9, 0x1, R40 ;  /* 0x0000000109097824 */ /* 0x008fca00078e0228 */
[----:B------:R-:W-:Y:S02]  /*6030*/  SHF.L.U32 R6, R9, R6, RZ ;  /* 0x0000000609067219 */ /* 0x000fe400000006ff */
[----:B------:R-:W-:-:S04]  /*6040*/  SHF.R.U32.HI R4, RZ, R4, R9 ;  /* 0x00000004ff047219 */ /* 0x000fc80000011609 */
[----:B------:R-:W-:-:S04]  /*6050*/  IADD3 R8, PT, PT, R4, R6, R55 ;  /* 0x0000000604087210 */ /* 0x000fc80007ffe037 */
[----:B------:R-:W-:-:S04]  /*6060*/  LOP3.LUT R4, R12, R8, R55, 0xb8, !PT ;  /* 0x000000080c047212 */ /* 0x000fc800078eb837 */
[----:B------:R-:W-:Y:S02]  /*6070*/  IADD3 R9, PT, PT, R10, R4, R13 ;  /* 0x000000040a097210 */ /* 0x000fe40007ffe00d */
[----:B------:R-:W0:Y:S01]  /*6080*/  LDS.128 R4, [UR4+0x60] ;  /* 0x00006004ff047984 */ /* 0x000e220008000c00 */
[----:B------:R-:W-:Y:S02]  /*6090*/  IADD3 R10, PT, PT, -R54, 0x20, RZ ;  /* 0x00000020360a7810 */ /* 0x000fe40007ffe1ff */
[----:B----4-:R-:W-:-:S05]  /*60a0*/  IMAD.IADD R9, R9, 0x1, R36 ;  /* 0x0000000109097824 */ /* 0x010fca00078e0224 */
[----:B------:R-:W-:Y:S02]  /*60b0*/  SHF.L.U32 R51, R9, R54, RZ ;  /* 0x0000003609337219 */ /* 0x000fe400000006ff */
[----:B------:R-:W-:Y:S01]  /*60c0*/  SHF.R.U32.HI R10, RZ, R10, R9 ;  /* 0x0000000aff0a7219 */ /* 0x000fe20000011609 */
[----:B------:R-:W-:Y:S03]  /*60d0*/  LDS.U8 R54, [UR4+0x17] ;  /* 0x00001704ff367984 */ /* 0x000fe60008000000 */
[----:B------:R-:W-:-:S04]  /*60e0*/  IADD3 R51, PT, PT, R10, R51, R8 ;  /* 0x000000330a337210 */ /* 0x000fc80007ffe008 */
[----:B------:R-:W-:-:S04]  /*60f0*/  LOP3.LUT R9, R55, R51, R8, 0xb8, !PT ;  /* 0x0000003337097212 */ /* 0x000fc800078eb808 */
[----:B------:R-:W-:Y:S02]  /*6100*/  IADD3 R9, PT, PT, R11, R9, R12 ;  /* 0x000000090b097210 */ /* 0x000fe40007ffe00c */
[----:B------:R-:W-:Y:S01]  /*6110*/  IADD3 R10, PT, PT, -R56, 0x20, RZ ;  /* 0x00000020380a7810 */ /* 0x000fe20007ffe1ff */
[----:B------:R-:W1:Y:S02]  /*6120*/  LDS.U8 R11, [UR4+0x15] ;  /* 0x00001504ff0b7984 */ /* 0x000e640008000000 */
[----:B-----5:R-:W-:-:S05]  /*6130*/  IMAD.IADD R9, R9, 0x1, R44 ;  /* 0x0000000109097824 */ /* 0x020fca00078e022c */
[----:B------:R-:W-:Y:S02]  /*6140*/  SHF.L.U32 R56, R9, R56, RZ ;  /* 0x0000003809387219 */ /* 0x000fe400000006ff */
[----:B------:R-:W-:-:S04]  /*6150*/  SHF.R.U32.HI R10, RZ, R10, R9 ;  /* 0x0000000aff0a7219 */ /* 0x000fc80000011609 */
[----:B------:R-:W-:-:S04]  /*6160*/  IADD3 R56, PT, PT, R10, R56, R51 ;  /* 0x000000380a387210 */ /* 0x000fc80007ffe033 */
[----:B------:R-:W-:-:S04]  /*6170*/  LOP3.LUT R9, R8, R56, R51, 0xb8, !PT ;  /* 0x0000003808097212 */ /* 0x000fc800078eb833 */
[----:B0-----:R-:W-:Y:S02]  /*6180*/  IADD3 R4, PT, PT, R4, R9, R55 ;  /* 0x0000000904047210 */ /* 0x001fe40007ffe037 */
[----:B------:R-:W-:-:S03]  /*6190*/  IADD3 R9, PT, PT, -R57, 0x20, RZ ;  /* 0x0000002039097810 */ /* 0x000fc60007ffe1ff */
[----:B------:R-:W-:-:S05]  /*61a0*/  IMAD.IADD R4, R4, 0x1, R39 ;  /* 0x0000000104047824 */ /* 0x000fca00078e0227 */
[----:B------:R-:W-:Y:S02]  /*61b0*/  SHF.L.U32 R57, R4, R57, RZ ;  /* 0x0000003904397219 */ /* 0x000fe400000006ff */
[----:B------:R-:W-:-:S04]  /*61c0*/  SHF.R.U32.HI R9, RZ, R9, R4 ;  /* 0x00000009ff097219 */ /* 0x000fc80000011604 */
[----:B------:R-:W-:-:S04]  /*61d0*/  IADD3 R57, PT, PT, R9, R57, R56 ;  /* 0x0000003909397210 */ /* 0x000fc80007ffe038 */
[----:B------:R-:W-:-:S04]  /*61e0*/  LOP3.LUT R4, R51, R57, R56, 0xb8, !PT ;  /* 0x0000003933047212 */ /* 0x000fc800078eb838 */
[----:B------:R-:W-:Y:S02]  /*61f0*/  IADD3 R4, PT, PT, R5, R4, R8 ;  /* 0x0000000405047210 */ /* 0x000fe40007ffe008 */
[----:B-1----:R-:W-:-:S03]  /*6200*/  IADD3 R5, PT, PT, -R11, 0x20, RZ ;  /* 0x000000200b057810 */ /* 0x002fc60007ffe1ff */
[----:B------:R-:W-:-:S05]  /*6210*/  IMAD.IADD R4, R4, 0x1, R43 ;  /* 0x0000000104047824 */ /* 0x000fca00078e022b */
[----:B------:R-:W-:Y:S02]  /*6220*/  SHF.L.U32 R8, R4, R11, RZ ;  /* 0x0000000b04087219 */ /* 0x000fe400000006ff */
[----:B------:R-:W-:-:S04]  /*6230*/  SHF.R.U32.HI R5, RZ, R5, R4 ;  /* 0x00000005ff057219 */ /* 0x000fc80000011604 */
[--C-:B------:R-:W-:Y:S02]  /*6240*/  IADD3 R4, PT, PT, R5, R8, R57.reuse ;  /* 0x0000000805047210 */ /* 0x100fe40007ffe039 */
[----:B------:R-:W0:Y:S02]  /*6250*/  LDS.128 R8, [UR4+0x70] ;  /* 0x00007004ff087984 */ /* 0x000e240008000c00 */
[----:B------:R-:W-:-:S04]  /*6260*/  LOP3.LUT R5, R56, R4, R57, 0xb8, !PT ;  /* 0x0000000438057212 */ /* 0x000fc800078eb839 */
[----:B------:R-:W-:Y:S02]  /*6270*/  IADD3 R5, PT, PT, R6, R5, R51 ;  /* 0x0000000506057210 */ /* 0x000fe40007ffe033 */
[----:B------:R-:W-:-:S03]  /*6280*/  IADD3 R6, PT, PT, -R50, 0x20, RZ ;  /* 0x0000002032067810 */ /* 0x000fc60007ffe1ff */
[----:B------:R-:W-:-:S05]  /*6290*/  IMAD.IADD R5, R5, 0x1, R38 ;  /* 0x0000000105057824 */ /* 0x000fca00078e0226 */
[----:B------:R-:W-:Y:S02]  /*62a0*/  SHF.L.U32 R51, R5, R50, RZ ;  /* 0x0000003205337219 */ /* 0x000fe400000006ff */
[----:B------:R-:W-:Y:S01]  /*62b0*/  SHF.R.U32.HI R6, RZ, R6, R5 ;  /* 0x00000006ff067219 */ /* 0x000fe20000011605 */
[----:B------:R-:W1:Y:S03]  /*62c0*/  LDS.U8 R50, [UR4+0x19] ;  /* 0x00001904ff327984 */ /* 0x000e660008000000 */
[----:B------:R-:W-:-:S04]  /*62d0*/  IADD3 R51, PT, PT, R6, R51, R4 ;  /* 0x0000003306337210 */ /* 0x000fc80007ffe004 */
[----:B------:R-:W-:-:S04]  /*62e0*/  LOP3.LUT R5, R57, R51, R4, 0xb8, !PT ;  /* 0x0000003339057212 */ /* 0x000fc800078eb804 */
[----:B------:R-:W-:Y:S02]  /*62f0*/  IADD3 R5, PT, PT, R7, R5, R56 ;  /* 0x0000000507057210 */ /* 0x000fe40007ffe038 */
[----:B------:R-:W-:Y:S01]  /*6300*/  IADD3 R6, PT, PT, -R54, 0x20, RZ ;  /* 0x0000002036067810 */ /* 0x000fe20007ffe1ff */
[----:B------:R-:W-:Y:S02]  /*6310*/  LDS.U8 R56, [UR4+0x1c] ;  /* 0x00001c04ff387984 */ /* 0x000fe40008000000 */
[----:B------:R-:W-:-:S05]  /*6320*/  IMAD.IADD R5, R5, 0x1, R48 ;  /* 0x0000000105057824 */ /* 0x000fca00078e0230 */
[----:B------:R-:W-:Y:S02]  /*6330*/  SHF.L.U32 R54, R5, R54, RZ ;  /* 0x0000003605367219 */ /* 0x000fe400000006ff */
[----:B------:R-:W-:-:S04]  /*6340*/  SHF.R.U32.HI R6, RZ, R6, R5 ;  /* 0x00000006ff067219 */ /* 0x000fc80000011605 */
[----:B------:R-:W-:-:S04]  /*6350*/  IADD3 R54, PT, PT, R6, R54, R51 ;  /* 0x0000003606367210 */ /* 0x000fc80007ffe033 */
[----:B------:R-:W-:-:S04]  /*6360*/  LOP3.LUT R5, R4, R54, R51, 0xb8, !PT ;  /* 0x0000003604057212 */ /* 0x000fc800078eb833 */
[----:B0-----:R-:W-:Y:S02]  /*6370*/  IADD3 R5, PT, PT, R8, R5, R57 ;  /* 0x0000000508057210 */ /* 0x001fe40007ffe039 */
[----:B------:R-:W-:Y:S01]  /*6380*/  IADD3 R6, PT, PT, -R58, 0x20, RZ ;  /* 0x000000203a067810 */ /* 0x000fe20007ffe1ff */
[----:B------:R-:W0:Y:S02]  /*6390*/  LDS.U8 R57, [UR4+0x1a] ;  /* 0x00001a04ff397984 */ /* 0x000e240008000000 */
[----:B------:R-:W-:-:S05]  /*63a0*/  IMAD.IADD R5, R5, 0x1, R42 ;  /* 0x0000000105057824 */ /* 0x000fca00078e022a */
[----:B------:R-:W-:Y:S02]  /*63b0*/  SHF.L.U32 R7, R5, R58, RZ ;  /* 0x0000003a05077219 */ /* 0x000fe400000006ff */
[----:B------:R-:W-:Y:S01]  /*63c0*/  SHF.R.U32.HI R6, RZ, R6, R5 ;  /* 0x00000006ff067219 */ /* 0x000fe20000011605 */
[----:B------:R-:W-:Y:S03]  /*63d0*/  LDS.U8 R58, [UR4+0x2f] ;  /* 0x00002f04ff3a7984 */ /* 0x000fe60008000000 */
[----:B------:R-:W-:-:S04]  /*63e0*/  IADD3 R55, PT, PT, R6, R7, R54 ;  /* 0x0000000706377210 */ /* 0x000fc80007ffe036 */
[----:B------:R-:W-:-:S04]  /*63f0*/  LOP3.LUT R5, R51, R55, R54, 0xb8, !PT ;  /* 0x0000003733057212 */ /* 0x000fc800078eb836 */
[----:B------:R-:W-:Y:S02]  /*6400*/  IADD3 R5, PT, PT, R9, R5, R4 ;  /* 0x0000000509057210 */ /* 0x000fe40007ffe004 */
[----:B-1----:R-:W-:-:S03]  /*6410*/  IADD3 R4, PT, PT, -R50, 0x20, RZ ;  /* 0x0000002032047810 */ /* 0x002fc60007ffe1ff */
[----:B------:R-:W-:-:S05]  /*6420*/  IMAD.IADD R5, R5, 0x1, R20 ;  /* 0x0000000105057824 */ /* 0x000fca00078e0214 */
[----:B------:R-:W-:Y:S02]  /*6430*/  SHF.L.U32 R50, R5, R50, RZ ;  /* 0x0000003205327219 */ /* 0x000fe400000006ff */
[----:B------:R-:W-:-:S04]  /*6440*/  SHF.R.U32.HI R4, RZ, R4, R5 ;  /* 0x00000004ff047219 */ /* 0x000fc80000011605 */
[----:B------:R-:W-:-:S04]  /*6450*/  IADD3 R50, PT, PT, R4, R50, R55 ;  /* 0x0000003204327210 */ /* 0x000fc80007ffe037 */
[----:B------:R-:W-:-:S04]  /*6460*/  LOP3.LUT R4, R54, R50, R55, 0xb8, !PT ;  /* 0x0000003236047212 */ /* 0x000fc800078eb837 */
[----:B------:R-:W-:Y:S02]  /*6470*/  IADD3 R10, PT, PT, R10, R4, R51 ;  /* 0x000000040a0a7210 */ /* 0x000fe40007ffe033 */
[----:B------:R-:W1:Y:S01]  /*6480*/  LDS.128 R4, [UR4+0x80] ;  /* 0x00008004ff047984 */ /* 0x000e620008000c00 */
[----:B0-----:R-:W-:Y:S02]  /*6490*/  IADD3 R9, PT, PT, -R57, 0x20, RZ ;  /* 0x0000002039097810 */ /* 0x001fe40007ffe1ff */
[----:B------:R-:W-:-:S05]  /*64a0*/  IMAD.IADD R10, R10, 0x1, R41 ;  /* 0x000000010a0a7824 */ /* 0x000fca00078e0229 */
[----:B------:R-:W-:Y:S02]  /*64b0*/  SHF.L.U32 R57, R10, R57, RZ ;  /* 0x000000390a397219 */ /* 0x000fe400000006ff */
[----:B------:R-:W-:-:S04]  /*64c0*/  SHF.R.U32.HI R9, RZ, R9, R10 ;  /* 0x00000009ff097219 */ /* 0x000fc8000001160a */
[--C-:B------:R-:W-:Y:S02]  /*64d0*/  IADD3 R9, PT, PT, R9, R57, R50.reuse ;  /* 0x0000003909097210 */ /* 0x100fe40007ffe032 */
[----:B------:R-:W0:Y:S02]  /*64e0*/  LDS.U8 R57, [UR4+0x1d] ;  /* 0x00001d04ff397984 */ /* 0x000e240008000000 */
[----:B------:R-:W-:-:S04]  /*64f0*/  LOP3.LUT R8, R55, R9, R50, 0xb8, !PT ;  /* 0x0000000937087212 */ /* 0x000fc800078eb832 */
[----:B------:R-:W-:Y:S02]  /*6500*/  IADD3 R8, PT, PT, R11, R8, R54 ;  /* 0x000000080b087210 */ /* 0x000fe40007ffe036 */
[----:B------:R-:W-:-:S03]  /*6510*/  IADD3 R11, PT, PT, -R59, 0x20, RZ ;  /* 0x000000203b0b7810 */ /* 0x000fc60007ffe1ff */
[----:B------:R-:W-:-:S05]  /*6520*/  IMAD.IADD R8, R8, 0x1, R37 ;  /* 0x0000000108087824 */ /* 0x000fca00078e0225 */
[----:B------:R-:W-:Y:S02]  /*6530*/  SHF.L.U32 R10, R8, R59, RZ ;  /* 0x0000003b080a7219 */ /* 0x000fe400000006ff */
[----:B------:R-:W-:Y:S01]  /*6540*/  SHF.R.U32.HI R11, RZ, R11, R8 ;  /* 0x0000000bff0b7219 */ /* 0x000fe20000011608 */
[----:B------:R-:W2:Y:S03]  /*6550*/  LDS.U8 R59, [UR4+0x1e] ;  /* 0x00001e04ff3b7984 */ /* 0x000ea60008000000 */
[----:B------:R-:W-:-:S04]  /*6560*/  IADD3 R54, PT, PT, R11, R10, R9 ;  /* 0x0000000a0b367210 */ /* 0x000fc80007ffe009 */
[----:B------:R-:W-:-:S04]  /*6570*/  LOP3.LUT R8, R50, R54, R9, 0xb8, !PT ;  /* 0x0000003632087212 */ /* 0x000fc800078eb809 */
[----:B-1----:R-:W-:Y:S02]  /*6580*/  IADD3 R55, PT, PT, R4, R8, R55 ;  /* 0x0000000804377210 */ /* 0x002fe40007ffe037 */
[----:B------:R-:W-:-:S03]  /*6590*/  IADD3 R4, PT, PT, -R56, 0x20, RZ ;  /* 0x0000002038047810 */ /* 0x000fc60007ffe1ff */
[----:B------:R-:W-:-:S05]  /*65a0*/  IMAD.IADD R55, R55, 0x1, R46 ;  /* 0x0000000137377824 */ /* 0x000fca00078e022e */
[----:B------:R-:W-:Y:S02]  /*65b0*/  SHF.L.U32 R11, R55, R56, RZ ;  /* 0x00000038370b7219 */ /* 0x000fe400000006ff */
[----:B------:R-:W-:Y:S01]  /*65c0*/  SHF.R.U32.HI R4, RZ, R4, R55 ;  /* 0x00000004ff047219 */ /* 0x000fe20000011637 */
[----:B------:R-:W-:Y:S03]  /*65d0*/  LDS.U8 R56, [UR4+0x20] ;  /* 0x00002004ff387984 */ /* 0x000fe60008000000 */
[--C-:B------:R-:W-:Y:S01]  /*65e0*/  IADD3 R51, PT, PT, R4, R11, R54.reuse ;  /* 0x0000000b04337210 */ /* 0x100fe20007ffe036 */
[----:B------:R-:W1:Y:S03]  /*65f0*/  LDS.U8 R55, [UR4+0x1f] ;  /* 0x00001f04ff377984 */ /* 0x000e660008000000 */
[----:B------:R-:W-:-:S04]  /*6600*/  LOP3.LUT R4, R9, R51, R54, 0xb8, !PT ;  /* 0x0000003309047212 */ /* 0x000fc800078eb836 */
[----:B------:R-:W-:Y:S02]  /*6610*/  IADD3 R4, PT, PT, R5, R4, R50 ;  /* 0x0000000405047210 */ /* 0x000fe40007ffe032 */
[----:B0-----:R-:W-:-:S03]  /*6620*/  IADD3 R5, PT, PT, -R57, 0x20, RZ ;  /* 0x0000002039057810 */ /* 0x001fc60007ffe1ff */
[----:B------:R-:W-:-:S05]  /*6630*/  IMAD.IADD R4, R4, 0x1, R21 ;  /* 0x0000000104047824 */ /* 0x000fca00078e0215 */
[----:B------:R-:W-:Y:S02]  /*6640*/  SHF.L.U32 R8, R4, R57, RZ ;  /* 0x0000003904087219 */ /* 0x000fe400000006ff */
[----:B------:R-:W-:Y:S01]  /*6650*/  SHF.R.U32.HI R5, RZ, R5, R4 ;  /* 0x00000005ff057219 */ /* 0x000fe20000011604 */
[----:B------:R-:W-:Y:S03]  /*6660*/  LDS.U8 R57, [UR4+0x23] ;  /* 0x00002304ff397984 */ /* 0x000fe60008000000 */
[----:B------:R-:W-:-:S04]  /*6670*/  IADD3 R4, PT, PT, R5, R8, R51 ;  /* 0x0000000805047210 */ /* 0x000fc80007ffe033 */
[----:B------:R-:W-:-:S04]  /*6680*/  LOP3.LUT R5, R54, R4, R51, 0xb8, !PT ;  /* 0x0000000436057212 */ /* 0x000fc800078eb833 */
[----:B------:R-:W-:Y:S02]  /*6690*/  IADD3 R6, PT, PT, R6, R5, R9 ;  /* 0x0000000506067210 */ /* 0x000fe40007ffe009 */
[----:B------:R-:W0:Y:S01]  /*66a0*/  LDS.128 R8, [UR4+0x90] ;  /* 0x00009004ff087984 */ /* 0x000e220008000c00 */
[----:B--2---:R-:W-:Y:S02]  /*66b0*/  IADD3 R5, PT, PT, -R59, 0x20, RZ ;  /* 0x000000203b057810 */ /* 0x004fe40007ffe1ff */
[----:B------:R-:W-:-:S05]  /*66c0*/  IMAD.IADD R6, R6, 0x1, R45 ;  /* 0x0000000106067824 */ /* 0x000fca00078e022d */
[----:B------:R-:W-:Y:S02]  /*66d0*/  SHF.L.U32 R59, R6, R59, RZ ;  /* 0x0000003b063b7219 */ /* 0x000fe400000006ff */
[----:B------:R-:W-:-:S04]  /*66e0*/  SHF.R.U32.HI R5, RZ, R5, R6 ;  /* 0x00000005ff057219 */ /* 0x000fc80000011606 */
[--C-:B------:R-:W-:Y:S02]  /*66f0*/  IADD3 R5, PT, PT, R5, R59, R4.reuse ;  /* 0x0000003b05057210 */ /* 0x100fe40007ffe004 */
[----:B------:R-:W-:Y:S02]  /*6700*/  LDS.U8 R59, [UR4+0x24] ;  /* 0x00002404ff3b7984 */ /* 0x000fe40008000000 */
[----:B------:R-:W-:-:S04]  /*6710*/  LOP3.LUT R6, R51, R5, R4, 0xb8, !PT ;  /* 0x0000000533067212 */ /* 0x000fc800078eb804 */
[----:B------:R-:W-:Y:S02]  /*6720*/  IADD3 R6, PT, PT, R7, R6, R54 ;  /* 0x0000000607067210 */ /* 0x000fe40007ffe036 */
[----:B-1----:R-:W-:Y:S01]  /*6730*/  IADD3 R7, PT, PT, -R55, 0x20, RZ ;  /* 0x0000002037077810 */ /* 0x002fe20007ffe1ff */
[----:B------:R-:W1:Y:S02]  /*6740*/  LDS.U8 R54, [UR4+0x21] ;  /* 0x00002104ff367984 */ /* 0x000e640008000000 */
[----:B------:R-:W-:-:S05]  /*6750*/  IMAD.IADD R6, R6, 0x1, R49 ;  /* 0x0000000106067824 */ /* 0x000fca00078e0231 */
[----:B------:R-:W-:Y:S02]  /*6760*/  SHF.L.U32 R50, R6, R55, RZ ;  /* 0x0000003706327219 */ /* 0x000fe400000006ff */
[----:B------:R-:W-:Y:S01]  /*6770*/  SHF.R.U32.HI R7, RZ, R7, R6 ;  /* 0x00000007ff077219 */ /* 0x000fe20000011606 */
[----:B------:R-:W2:Y:S03]  /*6780*/  LDS.U8 R55, [UR4+0x22] ;  /* 0x00002204ff377984 */ /* 0x000ea60008000000 */
[----:B------:R-:W-:-:S04]  /*6790*/  IADD3 R50, PT, PT, R7, R50, R5 ;  /* 0x0000003207327210 */ /* 0x000fc80007ffe005 */
[----:B------:R-:W-:-:S04]  /*67a0*/  LOP3.LUT R6, R5, R4, R50, 0xb8, !PT ;  /* 0x0000000405067212 */ /* 0x000fc800078eb832 */
[----:B0-----:R-:W-:Y:S02]  /*67b0*/  IADD3 R51, PT, PT, R8, R6, R51 ;  /* 0x0000000608337210 */ /* 0x001fe40007ffe033 */
[----:B------:R-:W-:-:S03]  /*67c0*/  IADD3 R6, PT, PT, -R56, 0x20, RZ ;  /* 0x0000002038067810 */ /* 0x000fc60007ffe1ff */
        /* <DEDUP_REMOVED lines=19> */
[----:B------:R-:W-:Y:S02]  /*6900*/  IADD3 R9, PT, PT, R9, R55, R54 ;  /* 0x0000003709097210 */ /* 0x000fe40007ffe036 */
[----:B------:R-:W1:Y:S02]  /*6910*/  LDS.U8 R55, [UR4+0x25] ;  /* 0x00002504ff377984 */ /* 0x000e640008000000 */
[----:B------:R-:W-:-:S04]  /*6920*/  LOP3.LUT R8, R54, R51, R9, 0xb8, !PT ;  /* 0x0000003336087212 */ /* 0x000fc800078eb809 */
[----:B------:R-:W-:Y:S02]  /*6930*/  IADD3 R8, PT, PT, R11, R8, R50 ;  /* 0x000000080b087210 */ /* 0x000fe40007ffe032 */
[----:B------:R-:W-:-:S03]  /*6940*/  IADD3 R11, PT, PT, -R57, 0x20, RZ ;  /* 0x00000020390b7810 */ /* 0x000fc60007ffe1ff */
[----:B------:R-:W-:-:S05]  /*6950*/  IMAD.IADD R8, R47, 0x1, R8 ;  /* 0x000000012f087824 */ /* 0x000fca00078e0208 */
[----:B------:R-:W-:Y:S02]  /*6960*/  SHF.L.U32 R10, R8, R57, RZ ;  /* 0x00000039080a7219 */ /* 0x000fe400000006ff */
[----:B------:R-:W-:Y:S01]  /*6970*/  SHF.R.U32.HI R11, RZ, R11, R8 ;  /* 0x0000000bff0b7219 */ /* 0x000fe20000011608 */
[----:B------:R-:W-:Y:S03]  /*6980*/  LDS.U8 R57, [UR4+0x27] ;  /* 0x00002704ff397984 */ /* 0x000fe60008000000 */
[----:B------:R-:W-:-:S04]  /*6990*/  IADD3 R50, PT, PT, R11, R10, R9 ;  /* 0x0000000a0b327210 */ /* 0x000fc80007ffe009 */
[----:B------:R-:W-:-:S04]  /*69a0*/  LOP3.LUT R8, R9, R54, R50, 0xb8, !PT ;  /* 0x0000003609087212 */ /* 0x000fc800078eb832 */
[----:B0-----:R-:W-:Y:S02]  /*69b0*/  IADD3 R4, PT, PT, R4, R8, R51 ;  /* 0x0000000804047210 */ /* 0x001fe40007ffe033 */
[----:B------:R-:W-:Y:S01]  /*69c0*/  IADD3 R11, PT, PT, -R59, 0x20, RZ ;  /* 0x000000203b0b7810 */ /* 0x000fe20007ffe1ff */
[----:B------:R-:W0:Y:S02]  /*69d0*/  LDS.U8 R51, [UR4+0x26] ;  /* 0x00002604ff337984 */ /* 0x000e240008000000 */
[----:B------:R-:W-:-:S05]  /*69e0*/  IMAD.IADD R4, R43, 0x1, R4 ;  /* 0x000000012b047824 */ /* 0x000fca00078e0204 */
[----:B------:R-:W-:Y:S02]  /*69f0*/  SHF.L.U32 R59, R4, R59, RZ ;  /* 0x0000003b043b7219 */ /* 0x000fe400000006ff */
[----:B------:R-:W-:-:S04]  /*6a00*/  SHF.R.U32.HI R11, RZ, R11, R4 ;  /* 0x0000000bff0b7219 */ /* 0x000fc80000011604 */
[----:B------:R-:W-:-:S04]  /*6a10*/  IADD3 R59, PT, PT, R11, R59, R50 ;  /* 0x0000003b0b3b7210 */ /* 0x000fc80007ffe032 */
[----:B------:R-:W-:-:S04]  /*6a20*/  LOP3.LUT R4, R50, R9, R59, 0xb8, !PT ;  /* 0x0000000932047212 */ /* 0x000fc800078eb83b */
[----:B------:R-:W-:Y:S02]  /*6a30*/  IADD3 R4, PT, PT, R5, R4, R54 ;  /* 0x0000000405047210 */ /* 0x000fe40007ffe036 */
[----:B-1----:R-:W-:Y:S01]  /*6a40*/  IADD3 R5, PT, PT, -R55, 0x20, RZ ;  /* 0x0000002037057810 */ /* 0x002fe20007ffe1ff */
[----:B------:R-:W-:Y:S02]  /*6a50*/  LDS.U8 R54, [UR4+0x28] ;  /* 0x00002804ff367984 */ /* 0x000fe40008000000 */
[----:B------:R-:W-:-:S05]  /*6a60*/  IMAD.IADD R4, R41, 0x1, R4 ;  /* 0x0000000129047824 */ /* 0x000fca00078e0204 */
[----:B------:R-:W-:Y:S02]  /*6a70*/  SHF.L.U32 R8, R4, R55, RZ ;  /* 0x0000003704087219 */ /* 0x000fe400000006ff */
[----:B------:R-:W-:Y:S01]  /*6a80*/  SHF.R.U32.HI R5, RZ, R5, R4 ;  /* 0x00000005ff057219 */ /* 0x000fe20000011604 */
[----:B------:R-:W-:Y:S03]  /*6a90*/  LDS.U8 R55, [UR4+0x29] ;  /* 0x00002904ff377984 */ /* 0x000fe60008000000 */
        /* <DEDUP_REMOVED lines=8> */
[----:B------:R-:W-:-:S04]  /*6b20*/  IADD3 R5, PT, PT, R5, R51, R4 ;  /* 0x0000003305057210 */ /* 0x000fc80007ffe004 */
        /* <DEDUP_REMOVED lines=9> */
[----:B-1----:R-:W-:Y:S02]  /*6bc0*/  IADD3 R59, PT, PT, R8, R6, R59 ;  /* 0x00000006083b7210 */ /* 0x002fe40007ffe03b */
[----:B------:R-:W-:-:S03]  /*6bd0*/  IADD3 R6, PT, PT, -R54, 0x20, RZ ;  /* 0x0000002036067810 */ /* 0x000fc60007ffe1ff */
[----:B------:R-:W-:-:S05]  /*6be0*/  IMAD.IADD R59, R20, 0x1, R59 ;  /* 0x00000001143b7824 */ /* 0x000fca00078e023b */
[----:B------:R-:W-:Y:S02]  /*6bf0*/  SHF.L.U32 R7, R59, R54, RZ ;  /* 0x000000363b077219 */ /* 0x000fe400000006ff */
[----:B------:R-:W-:Y:S01]  /*6c00*/  SHF.R.U32.HI R6, RZ, R6, R59 ;  /* 0x00000006ff067219 */ /* 0x000fe2000001163b */
[----:B------:R-:W0:Y:S03]  /*6c10*/  LDS.U8 R54, [UR4+0x2b] ;  /* 0x00002b04ff367984 */ /* 0x000e260008000000 */
[----:B------:R-:W-:Y:S01]  /*6c20*/  IADD3 R51, PT, PT, R6, R7, R50 ;  /* 0x0000000706337210 */ /* 0x000fe20007ffe032 */
[----:B------:R-:W-:Y:S03]  /*6c30*/  LDS.U8 R59, [UR4+0x33] ;  /* 0x00003304ff3b7984 */ /* 0x000fe60008000000 */
[----:B------:R-:W-:-:S04]  /*6c40*/  LOP3.LUT R6, R50, R5, R51, 0xb8, !PT ;  /* 0x0000000532067212 */ /* 0x000fc800078eb833 */
[----:B------:R-:W-:Y:S02]  /*6c50*/  IADD3 R6, PT, PT, R9, R6, R4 ;  /* 0x0000000609067210 */ /* 0x000fe40007ffe004 */
[----:B------:R-:W-:-:S03]  /*6c60*/  IADD3 R7, PT, PT, -R55, 0x20, RZ ;  /* 0x0000002037077810 */ /* 0x000fc60007ffe1ff */
[----:B------:R-:W-:-:S05]  /*6c70*/  IMAD.IADD R6, R45, 0x1, R6 ;  /* 0x000000012d067824 */ /* 0x000fca00078e0206 */
[----:B------:R-:W-:Y:S02]  /*6c80*/  SHF.L.U32 R4, R6, R55, RZ ;  /* 0x0000003706047219 */ /* 0x000fe400000006ff */
[----:B------:R-:W-:-:S04]  /*6c90*/  SHF.R.U32.HI R7, RZ, R7, R6 ;  /* 0x00000007ff077219 */ /* 0x000fc80000011606 */
[----:B------:R-:W-:-:S04]  /*6ca0*/  IADD3 R8, PT, PT, R7, R4, R51 ;  /* 0x0000000407087210 */ /* 0x000fc80007ffe033 */
[----:B------:R-:W-:-:S04]  /*6cb0*/  LOP3.LUT R4, R51, R50, R8, 0xb8, !PT ;  /* 0x0000003233047212 */ /* 0x000fc800078eb808 */
[----:B------:R-:W-:Y:S02]  /*6cc0*/  IADD3 R9, PT, PT, R10, R4, R5 ;  /* 0x000000040a097210 */ /* 0x000fe40007ffe005 */
[----:B------:R-:W1:Y:S01]  /*6cd0*/  LDS.128 R4, [UR4+0xc0] ;  /* 0x0000c004ff047984 */ /* 0x000e620008000c00 */
[----:B------:R-:W-:Y:S02]  /*6ce0*/  IADD3 R10, PT, PT, -R56, 0x20, RZ ;  /* 0x00000020380a7810 */ /* 0x000fe40007ffe1ff */
[----:B------:R-:W-:-:S05]  /*6cf0*/  IMAD.IADD R9, R44, 0x1, R9 ;  /* 0x000000012c097824 */ /* 0x000fca00078e0209 */
[----:B------:R-:W-:Y:S02]  /*6d00*/  SHF.L.U32 R55, R9, R56, RZ ;  /* 0x0000003809377219 */ /* 0x000fe400000006ff */
[----:B------:R-:W-:Y:S01]  /*6d10*/  SHF.R.U32.HI R10, RZ, R10, R9 ;  /* 0x0000000aff0a7219 */ /* 0x000fe20000011609 */
[----:B------:R-:W-:Y:S03]  /*6d20*/  LDS.U8 R56, [UR4+0x2e] ;  /* 0x00002e04ff387984 */ /* 0x000fe60008000000 */
[----:B------:R-:W-:-:S04]  /*6d30*/  IADD3 R55, PT, PT, R10, R55, R8 ;  /* 0x000000370a377210 */ /* 0x000fc80007ffe008 */
[----:B------:R-:W-:-:S04]  /*6d40*/  LOP3.LUT R9, R8, R51, R55, 0xb8, !PT ;  /* 0x0000003308097212 */ /* 0x000fc800078eb837 */
[----:B------:R-:W-:Y:S02]  /*6d50*/  IADD3 R9, PT, PT, R11, R9, R50 ;  /* 0x000000090b097210 */ /* 0x000fe40007ffe032 */
[----:B0-----:R-:W-:Y:S01]  /*6d60*/  IADD3 R10, PT, PT, -R54, 0x20, RZ ;  /* 0x00000020360a7810 */ /* 0x001fe20007ffe1ff */
[----:B------:R-:W0:Y:S02]  /*6d70*/  LDS.U8 R50, [UR4+0x2d] ;  /* 0x00002d04ff327984 */ /* 0x000e240008000000 */
[----:B------:R-:W-:-:S05]  /*6d80*/  IMAD.IADD R9, R42, 0x1, R9 ;  /* 0x000000012a097824 */ /* 0x000fca00078e0209 */
[----:B------:R-:W-:Y:S02]  /*6d90*/  SHF.L.U32 R54, R9, R54, RZ ;  /* 0x0000003609367219 */ /* 0x000fe400000006ff */
[----:B------:R-:W-:-:S04]  /*6da0*/  SHF.R.U32.HI R10, RZ, R10, R9 ;  /* 0x0000000aff0a7219 */ /* 0x000fc80000011609 */
[----:B------:R-:W-:-:S04]  /*6db0*/  IADD3 R54, PT, PT, R10, R54, R55 ;  /* 0x000000360a367210 */ /* 0x000fc80007ffe037 */
[----:B------:R-:W-:-:S04]  /*6dc0*/  LOP3.LUT R9, R55, R8, R54, 0xb8, !PT ;  /* 0x0000000837097212 */ /* 0x000fc800078eb836 */
[----:B-1----:R-:W-:Y:S02]  /*6dd0*/  IADD3 R4, PT, PT, R4, R9, R51 ;  /* 0x0000000904047210 */ /* 0x002fe40007ffe033 */
[----:B------:R-:W-:-:S03]  /*6de0*/  IADD3 R9, PT, PT, -R57, 0x20, RZ ;  /* 0x0000002039097810 */ /* 0x000fc60007ffe1ff */
[----:B------:R-:W-:-:S05]  /*6df0*/  IMAD.IADD R4, R21, 0x1, R4 ;  /* 0x0000000115047824 */ /* 0x000fca00078e0204 */
[----:B------:R-:W-:Y:S02]  /*6e00*/  SHF.L.U32 R57, R4, R57, RZ ;  /* 0x0000003904397219 */ /* 0x000fe400000006ff */
[----:B------:R-:W-:-:S04]  /*6e10*/  SHF.R.U32.HI R9, RZ, R9, R4 ;  /* 0x00000009ff097219 */ /* 0x000fc80000011604 */
[----:B------:R-:W-:-:S04]  /*6e20*/  IADD3 R57, PT, PT, R9, R57, R54 ;  /* 0x0000003909397210 */ /* 0x000fc80007ffe036 */
[----:B------:R-:W-:-:S04]  /*6e30*/  LOP3.LUT R4, R54, R55, R57, 0xb8, !PT ;  /* 0x0000003736047212 */ /* 0x000fc800078eb839 */
[----:B------:R-:W-:Y:S02]  /*6e40*/  IADD3 R5, PT, PT, R5, R4, R8 ;  /* 0x0000000405057210 */ /* 0x000fe40007ffe008 */
[----:B0-----:R-:W-:Y:S01]  /*6e50*/  IADD3 R4, PT, PT, -R50, 0x20, RZ ;  /* 0x0000002032047810 */ /* 0x001fe20007ffe1ff */
[----:B------:R-:W0:Y:S02]  /*6e60*/  LDS.128 R8, [UR4+0xd0] ;  /* 0x0000d004ff087984 */ /* 0x000e240008000c00 */
[----:B------:R-:W-:-:S05]  /*6e70*/  IMAD.IADD R5, R36, 0x1, R5 ;  /* 0x0000000124057824 */ /* 0x000fca00078e0205 */
[----:B------:R-:W-:Y:S02]  /*6e80*/  SHF.L.U32 R50, R5, R50, RZ ;  /* 0x0000003205327219 */ /* 0x000fe400000006ff */
[----:B------:R-:W-:-:S04]  /*6e90*/  SHF.R.U32.HI R4, RZ, R4, R5 ;  /* 0x00000004ff047219 */ /* 0x000fc80000011605 */
[----:B------:R-:W-:Y:S02]  /*6ea0*/  IADD3 R4, PT, PT, R4, R50, R57 ;  /* 0x0000003204047210 */ /* 0x000fe40007ffe039 */
[----:B------:R-:W-:Y:S02]  /*6eb0*/  LDS.U8 R50, [UR4+0x31] ;  /* 0x00003104ff327984 */ /* 0x000fe40008000000 */
[----:B------:R-:W-:-:S04]  /*6ec0*/  LOP3.LUT R5, R57, R54, R4, 0xb8, !PT ;  /* 0x0000003639057212 */ /* 0x000fc800078eb804 */
[----:B------:R-:W-:Y:S02]  /*6ed0*/  IADD3 R5, PT, PT, R6, R5, R55 ;  /* 0x0000000506057210 */ /* 0x000fe40007ffe037 */
[----:B------:R-:W-:Y:S01]  /*6ee0*/  IADD3 R6, PT, PT, -R56, 0x20, RZ ;  /* 0x0000002038067810 */ /* 0x000fe20007ffe1ff */
[----:B------:R-:W1:Y:S02]  /*6ef0*/  LDS.U8 R55, [UR4+0x30] ;  /* 0x00003004ff377984 */ /* 0x000e640008000000 */
[----:B------:R-:W-:-:S05]  /*6f00*/  IMAD.IADD R5, R48, 0x1, R5 ;  /* 0x0000000130057824 */ /* 0x000fca00078e0205 */
[----:B------:R-:W-:Y:S02]  /*6f10*/  SHF.L.U32 R51, R5, R56, RZ ;  /* 0x0000003805337219 */ /* 0x000fe400000006ff */
[----:B------:R-:W-:Y:S01]  /*6f20*/  SHF.R.U32.HI R6, RZ, R6, R5 ;  /* 0x00000006ff067219 */ /* 0x000fe20000011605 */
[----:B------:R-:W-:Y:S03]  /*6f30*/  LDS.U8 R56, [UR4+0x34] ;  /* 0x00003404ff387984 */ /* 0x000fe60008000000 */
[----:B------:R-:W-:-:S04]  /*6f40*/  IADD3 R51, PT, PT, R6, R51, R4 ;  /* 0x0000003306337210 */ /* 0x000fc80007ffe004 */
        /* <DEDUP_REMOVED lines=8> */
[----:B0-----:R-:W-:Y:S02]  /*6fd0*/  IADD3 R8, PT, PT, R8, R5, R57 ;  /* 0x0000000508087210 */ /* 0x001fe40007ffe039 */
[----:B-1----:R-:W-:Y:S01]  /*6fe0*/  IADD3 R5, PT, PT, -R55, 0x20, RZ ;  /* 0x0000002037057810 */ /* 0x002fe20007ffe1ff */
[----:B------:R-:W0:Y:S02]  /*6ff0*/  LDS.U8 R57, [UR4+0x32] ;  /* 0x00003204ff397984 */ /* 0x000e240008000000 */
        /* <DEDUP_REMOVED lines=18> */
[----:B------:R-:W-:Y:S02]  /*7120*/  IADD3 R9, PT, PT, R9, R57, R50 ;  /* 0x0000003909097210 */ /* 0x000fe40007ffe032 */
[----:B------:R-:W0:Y:S02]  /*7130*/  LDS.U8 R57, [UR4+0x35] ;  /* 0x00003504ff397984 */ /* 0x000e240008000000 */
[----:B------:R-:W-:-:S04]  /*7140*/  LOP3.LUT R8, R9, R50, R55, 0x96, !PT ;  /* 0x0000003209087212 */ /* 0x000fc800078e9637 */
[----:B------:R-:W-:Y:S02]  /*7150*/  IADD3 R8, PT, PT, R11, R8, R58 ;  /* 0x000000080b087210 */ /* 0x000fe40007ffe03a */
[----:B------:R-:W-:Y:S01]  /*7160*/  IADD3 R11, PT, PT, -R59, 0x20, RZ ;  /* 0x000000203b0b7810 */ /* 0x000fe20007ffe1ff */
[----:B------:R-:W2:Y:S02]  /*7170*/  LDS.U8 R58, [UR4+0x36] ;  /* 0x00003604ff3a7984 */ /* 0x000ea40008000000 */
[----:B------:R-:W-:-:S05]  /*7180*/  IMAD.IADD R8, R45, 0x1, R8 ;  /* 0x000000012d087824 */ /* 0x000fca00078e0208 */
[----:B------:R-:W-:Y:S02]  /*7190*/  SHF.L.U32 R10, R8, R59, RZ ;  /* 0x0000003b080a7219 */ /* 0x000fe400000006ff */
[----:B------:R-:W-:Y:S01]  /*71a0*/  SHF.R.U32.HI R11, RZ, R11, R8 ;  /* 0x0000000bff0b7219 */ /* 0x000fe20000011608 */
[----:B------:R-:W3:Y:S03]  /*71b0*/  LDS.U8 R59, [UR4+0x37] ;  /* 0x00003704ff3b7984 */ /* 0x000ee60008000000 */
        /* <DEDUP_REMOVED lines=23> */
[----:B------:R-:W-:Y:S01]  /*7330*/  SHF.R.U32.HI R6, RZ, R6, R5 ;  /* 0x00000006ff067219 */ /* 0x000fe20000011605 */
[----:B------:R-:W-:Y:S03]  /*7340*/  LDS.U8 R58, [UR4+0x3c] ;  /* 0x00003c04ff3a7984 */ /* 0x000fe60008000000 */
[----:B------:R-:W-:-:S04]  /*7350*/  IADD3 R55, PT, PT, R6, R55, R4 ;  /* 0x0000003706377210 */ /* 0x000fc80007ffe004 */
[----:B------:R-:W-:-:S04]  /*7360*/  LOP3.LUT R5, R55, R4, R51, 0x96, !PT ;  /* 0x0000000437057212 */ /* 0x000fc800078e9633 */
[----:B------:R-:W-:Y:S02]  /*7370*/  IADD3 R54, PT, PT, R7, R5, R54 ;  /* 0x0000000507367210 */ /* 0x000fe40007ffe036 */
[----:B---3--:R-:W-:Y:S01]  /*7380*/  IADD3 R5, PT, PT, -R59, 0x20, RZ ;  /* 0x000000203b057810 */ /* 0x008fe20007ffe1ff */
[----:B------:R-:W1:Y:S02]  /*7390*/  LDS.U8 R7, [UR4+0x39] ;  /* 0x00003904ff077984 */ /* 0x000e640008000000 */
[----:B------:R-:W-:-:S05]  /*73a0*/  IMAD.IADD R54, R41, 0x1, R54 ;  /* 0x0000000129367824 */ /* 0x000fca00078e0236 */
[----:B------:R-:W-:Y:S02]  /*73b0*/  SHF.L.U32 R6, R54, R59, RZ ;  /* 0x0000003b36067219 */ /* 0x000fe400000006ff */
[----:B------:R-:W-:Y:S02]  /*73c0*/  SHF.R.U32.HI R5, RZ, R5, R54 ;  /* 0x00000005ff057219 */ /* 0x000fe40000011636 */
[----:B------:R-:W2:Y:S02]  /*73d0*/  LDS.U8 R54, [UR4+0x3a] ;  /* 0x00003a04ff367984 */ /* 0x000ea40008000000 */
        /* <DEDUP_REMOVED lines=23> */
[----:B------:R-:W-:Y:S01]  /*7550*/  IADD3 R9, PT, PT, R10, R9, R8 ;  /* 0x000000090a097210 */ /* 0x000fe20007ffe008 */
[----:B------:R-:W-:Y:S03]  /*7560*/  LDS.U8 R55, [UR4+0x3e] ;  /* 0x00003e04ff377984 */ /* 0x000fe60008000000 */
[----:B------:R-:W-:-:S04]  /*7570*/  LOP3.LUT R10, R9, R8, R57, 0x96, !PT ;  /* 0x00000008090a7212 */ /* 0x000fc800078e9639 */
[----:B------:R-:W-:Y:S02]  /*7580*/  IADD3 R11, PT, PT, R11, R10, R50 ;  /* 0x0000000a0b0b7210 */ /* 0x000fe40007ffe032 */
[----:B------:R-:W-:Y:S01]  /*7590*/  IADD3 R10, PT, PT, -R56, 0x20, RZ ;  /* 0x00000020380a7810 */ /* 0x000fe20007ffe1ff */
[----:B------:R-:W1:Y:S02]  /*75a0*/  LDS.U8 R50, [UR4+0x3d] ;  /* 0x00003d04ff327984 */ /* 0x000e640008000000 */
[----:B------:R-:W-:-:S05]  /*75b0*/  IMAD.IADD R11, R38, 0x1, R11 ;  /* 0x00000001260b7824 */ /* 0x000fca00078e020b */
        /* <DEDUP_REMOVED lines=8> */
[----:B------:R-:W-:Y:S02]  /*7640*/  SHF.R.U32.HI R4, RZ, R4, R57 ;  /* 0x00000004ff047219 */ /* 0x000fe40000011639 */
[----:B------:R-:W-:Y:S02]  /*7650*/  LDS.U8 R57, [UR4+0x40] ;  /* 0x00004004ff397984 */ /* 0x000fe40008000000 */
[----:B------:R-:W-:-:S04]  /*7660*/  IADD3 R51, PT, PT, R4, R11, R56 ;  /* 0x0000000b04337210 */ /* 0x000fc80007ffe038 */
[----:B------:R-:W-:-:S04]  /*7670*/  LOP3.LUT R4, R51, R56, R9, 0x96, !PT ;  /* 0x0000003833047212 */ /* 0x000fc800078e9609 */
[----:B------:R-:W-:Y:S02]  /*7680*/  IADD3 R5, PT, PT, R5, R4, R8 ;  /* 0x0000000405057210 */ /* 0x000fe40007ffe008 */
[----:B-1----:R-:W-:-:S03]  /*7690*/  IADD3 R4, PT, PT, -R50, 0x20, RZ ;  /* 0x0000002032047810 */ /* 0x002fc60007ffe1ff */
[----:B------:R-:W-:-:S05]  /*76a0*/  IMAD.IADD R5, R46, 0x1, R5 ;  /* 0x000000012e057824 */ /* 0x000fca00078e0205 */
[----:B------:R-:W-:Y:S02]  /*76b0*/  SHF.L.U32 R50, R5, R50, RZ ;  /* 0x0000003205327219 */ /* 0x000fe400000006ff */
[----:B------:R-:W-:-:S04]  /*76c0*/  SHF.R.U32.HI R4, RZ, R4, R5 ;  /* 0x00000004ff047219 */ /* 0x000fc80000011605 */
[----:B------:R-:W-:Y:S02]  /*76d0*/  IADD3 R4, PT, PT, R4, R50, R51 ;  /* 0x0000003204047210 */ /* 0x000fe40007ffe033 */
[----:B------:R-:W-:Y:S02]  /*76e0*/  LDS.U8 R50, [UR4+0x41] ;  /* 0x00004104ff327984 */ /* 0x000fe40008000000 */
[----:B------:R-:W-:-:S04]  /*76f0*/  LOP3.LUT R5, R4, R51, R56, 0x96, !PT ;  /* 0x0000003304057212 */ /* 0x000fc800078e9638 */
[----:B------:R-:W-:Y:S02]  /*7700*/  IADD3 R6, PT, PT, R6, R5, R9 ;  /* 0x0000000506067210 */ /* 0x000fe40007ffe009 */
[----:B------:R-:W0:Y:S01]  /*7710*/  LDS.128 R8, [UR4+0x110] ;  /* 0x00011004ff087984 */ /* 0x000e220008000c00 */
[----:B------:R-:W-:Y:S02]  /*7720*/  IADD3 R5, PT, PT, -R55, 0x20, RZ ;  /* 0x0000002037057810 */ /* 0x000fe40007ffe1ff */
[----:B------:R-:W-:-:S05]  /*7730*/  IMAD.IADD R6, R49, 0x1, R6 ;  /* 0x0000000131067824 */ /* 0x000fca00078e0206 */
[----:B------:R-:W-:Y:S02]  /*7740*/  SHF.L.U32 R55, R6, R55, RZ ;  /* 0x0000003706377219 */ /* 0x000fe400000006ff */
[----:B------:R-:W-:-:S04]  /*7750*/  SHF.R.U32.HI R5, RZ, R5, R6 ;  /* 0x00000005ff057219 */ /* 0x000fc80000011606 */
        /* <DEDUP_REMOVED lines=12> */
[----:B------:R-:W-:Y:S02]  /*7820*/  LDS.U8 R51, [UR4+0x43] ;  /* 0x00004304ff337984 */ /* 0x000fe40008000000 */
[----:B------:R-:W-:Y:S02]  /*7830*/  IMAD.IADD R6, R47, 0x1, R6 ;  /* 0x000000012f067824 */ /* 0x000fe400078e0206 */
[----:B------:R-:W0:Y:S03]  /*7840*/  LDS.U8 R47, [UR4+0x42] ;  /* 0x00004204ff2f7984 */ /* 0x000e260008000000 */
[----:B------:R-:W-:-:S02]  /*7850*/  SHF.L.U32 R57, R6, R57, RZ ;  /* 0x0000003906397219 */ /* 0x000fc400000006ff */
        /* <DEDUP_REMOVED lines=13> */
[----:B------:R-:W-:Y:S02]  /*7930*/  IMAD.IADD R10, R45, 0x1, R10 ;  /* 0x000000012d0a7824 */ /* 0x000fe400078e020a */
[----:B------:R-:W-:Y:S03]  /*7940*/  LDS.U8 R45, [UR4+0x46] ;  /* 0x00004604ff2d7984 */ /* 0x000fe60008000000 */
[----:B------:R-:W-:-:S02]  /*7950*/  SHF.L.U32 R47, R10, R47, RZ ;  /* 0x0000002f0a2f7219 */ /* 0x000fc400000006ff */
[----:B------:R-:W-:-:S04]  /*7960*/  SHF.R.U32.HI R9, RZ, R9, R10 ;  /* 0x00000009ff097219 */ /* 0x000fc8000001160a */
[----:B------:R-:W-:Y:S02]  /*7970*/  IADD3 R9, PT, PT, R9, R47, R50 ;  /* 0x0000002f09097210 */ /* 0x000fe40007ffe032 */
[----:B------:R-:W-:Y:S02]  /*7980*/  LDS.U8 R47, [UR4+0x4b] ;  /* 0x00004b04ff2f7984 */ /* 0x000fe40008000000 */
[----:B------:R-:W-:-:S04]  /*7990*/  LOP3.LUT R8, R50, R9, R57, 0x2d, !PT ;  /* 0x0000000932087212 */ /* 0x000fc800078e2d39 */
[----:B------:R-:W-:Y:S02]  /*79a0*/  IADD3 R8, PT, PT, R11, R8, R54 ;  /* 0x000000080b087210 */ /* 0x000fe40007ffe036 */
[----:B------:R-:W-:Y:S01]  /*79b0*/  IADD3 R11, PT, PT, -R51, 0x20, RZ ;  /* 0x00000020330b7810 */ /* 0x000fe20007ffe1ff */
        /* <DEDUP_REMOVED lines=8> */
[----:B------:R-:W-:Y:S02]  /*7a40*/  IMAD.IADD R57, R46, 0x1, R57 ;  /* 0x000000012e397824 */ /* 0x000fe400078e0239 */
[----:B------:R-:W-:Y:S03]  /*7a50*/  LDS.U8 R46, [UR4+0x48] ;  /* 0x00004804ff2e7984 */ /* 0x000fe60008000000 */
[----:B------:R-:W-:Y:S02]  /*7a60*/  SHF.L.U32 R11, R57, R56, RZ ;  /* 0x00000038390b7219 */ /* 0x000fe400000006ff */
[----:B------:R-:W-:-:S04]  /*7a70*/  SHF.R.U32.HI R4, RZ, R4, R57 ;  /* 0x00000004ff047219 */ /* 0x000fc80000011639 */
[----:B------:R-:W-:-:S04]  /*7a80*/  IADD3 R43, PT, PT, R4, R11, R48 ;  /* 0x0000000b042b7210 */ /* 0x000fc80007ffe030 */
[----:B------:R-:W-:-:S04]  /*7a90*/  LOP3.LUT R4, R48, R43, R9, 0x2d, !PT ;  /* 0x0000002b30047212 */ /* 0x000fc800078e2d09 */
[----:B------:R-:W-:Y:S02]  /*7aa0*/  IADD3 R5, PT, PT, R5, R4, R50 ;  /* 0x0000000405057210 */ /* 0x000fe40007ffe032 */
[----:B0-----:R-:W-:-:S03]  /*7ab0*/  IADD3 R4, PT, PT, -R54, 0x20, RZ ;  /* 0x0000002036047810 */ /* 0x001fc60007ffe1ff */
[----:B------:R-:W-:Y:S02]  /*7ac0*/  IMAD.IADD R5, R44, 0x1, R5 ;  /* 0x000000012c057824 */ /* 0x000fe400078e0205 */
[----:B------:R-:W0:Y:S03]  /*7ad0*/  LDS.U8 R44, [UR4+0x47] ;  /* 0x00004704ff2c7984 */ /* 0x000e260008000000 */
        /* <DEDUP_REMOVED lines=9> */
[----:B------:R-:W-:-:S04]  /*7b70*/  SHF.R.U32.HI R5, RZ, R5, R6 ;  /* 0x00000005ff057219 */ /* 0x000fc80000011606 */
[----:B------:R-:W-:Y:S02]  /*7b80*/  IADD3 R5, PT, PT, R5, R45, R4 ;  /* 0x0000002d05057210 */ /* 0x000fe40007ffe004 */
[----:B------:R-:W2:Y:S02]  /*7b90*/  LDS.U8 R45, [UR4+0x49] ;  /* 0x00004904ff2d7984 */ /* 0x000ea40008000000 */
        /* <DEDUP_REMOVED lines=17> */
[----:B--2---:R-:W-:-:S03]  /*7cb0*/  IADD3 R7, PT, PT, -R45, 0x20, RZ ;  /* 0x000000202d077810 */ /* 0x004fc60007ffe1ff */
        /* <DEDUP_REMOVED lines=12> */
[----:B------:R-:W-:Y:S01]  /*7d80*/  SHF.R.U32.HI R10, RZ, R10, R9 ;  /* 0x0000000aff0a7219 */ /* 0x000fe20000011609 */
[----:B------:R-:W-:Y:S03]  /*7d90*/  LDS.U8 R40, [UR4+0x4f] ;  /* 0x00004f04ff287984 */ /* 0x000fe60008000000 */
[----:B------:R-:W-:-:S04]  /*7da0*/  IADD3 R43, PT, PT, R10, R43, R8 ;  /* 0x0000002b0a2b7210 */ /* 0x000fc80007ffe008 */
        /* <DEDUP_REMOVED lines=17> */
[----:B0-----:R-:W-:-:S03]  /*7ec0*/  IADD3 R5, PT, PT, -R11, 0x20, RZ ;  /* 0x000000200b057810 */ /* 0x001fc60007ffe1ff */
        /* <DEDUP_REMOVED lines=9> */
[----:B------:R-:W-:Y:S02]  /*7f60*/  SHF.R.U32.HI R4, RZ, R4, R43 ;  /* 0x00000004ff047219 */ /* 0x000fe4000001162b */
[----:B------:R-:W-:Y:S02]  /*7f70*/  IADD3 R15, P0, PT, R15, 0x1, RZ ;  /* 0x000000010f0f7810 */ /* 0x000fe40007f1e0ff */
[----:B------:R-:W-:-:S04]  /*7f80*/  IADD3 R4, PT, PT, R4, R38, R5 ;  /* 0x0000002604047210 */ /* 0x000fc80007ffe005 */
[----:B------:R-:W-:Y:S01]  /*7f90*/  LOP3.LUT R6, R5, R4, R9, 0x2d, !PT ;  /* 0x0000000405067212 */ /* 0x000fe200078e2d09 */
[----:B------:R-:W-:Y:S01]  /*7fa0*/  IMAD.X R14, RZ, RZ, R14, P0 ;  /* 0x000000ffff0e7224 */ /* 0x000fe200000e060e */
[----:B------:R-:W-:Y:S02]  /*7fb0*/  ISETP.NE.U32.AND P0, PT, R15, R28, PT ;  /* 0x0000001c0f00720c */ /* 0x000fe40003f05070 */
[----:B------:R-:W-:Y:S02]  /*7fc0*/  IADD3 R7, PT, PT, R7, R6, R10 ;  /* 0x0000000607077210 */ /* 0x000fe40007ffe00a */
[----:B------:R-:W-:Y:S02]  /*7fd0*/  ISETP.NE.AND.EX P0, PT, R14, R29, PT, P0 ;  /* 0x0000001d0e00720c */ /* 0x000fe40003f05300 */
[----:B------:R-:W-:Y:S01]  /*7fe0*/  IADD3 R6, PT, PT, -R40, 0x20, RZ ;  /* 0x0000002028067810 */ /* 0x000fe20007ffe1ff */
[----:B------:R-:W-:-:S05]  /*7ff0*/  IMAD.IADD R7, R20, 0x1, R7 ;  /* 0x0000000114077824 */ /* 0x000fca00078e0207 */
[----:B------:R-:W-:Y:S02]  /*8000*/  SHF.L.U32 R11, R7, R40, RZ ;  /* 0x00000028070b7219 */ /* 0x000fe400000006ff */
[----:B------:R-:W-:-:S04]  /*8010*/  SHF.R.U32.HI R6, RZ, R6, R7 ;  /* 0x00000006ff067219 */ /* 0x000fc80000011607 */
[----:B------:R-:W-:Y:S01]  /*8020*/  IADD3 R11, PT, PT, R6, R11, R4 ;  /* 0x0000000b060b7210 */ /* 0x000fe20007ffe004 */
[----:B------:R-:W-:Y:S02]  /*8030*/  IMAD.IADD R3, R9, 0x1, R3 ;  /* 0x0000000109037824 */ /* 0x000fe400078e0203 */
[----:B------:R-:W-:Y:S02]  /*8040*/  IMAD.IADD R0, R5, 0x1, R0 ;  /* 0x0000000105007824 */ /* 0x000fe400078e0200 */
[----:B------:R-:W-:Y:S02]  /*8050*/  IMAD.IADD R13, R4, 0x1, R13 ;  /* 0x00000001040d7824 */ /* 0x000fe400078e020d */
[----:B------:R-:W-:Y:S01]  /*8060*/  IMAD.IADD R12, R11, 0x1, R12 ;  /* 0x000000010b0c7824 */ /* 0x000fe200078e020c */
[----:B------:R-:W-:Y:S06]  /*8070*/  @P0 BRA `(.L_x_35) ;  /* 0xffffffdc00400947 */ /* 0x000fec000383ffff */
[----:B------:R-:W-:Y:S05]  /*8080*/  BSYNC.RECONVERGENT B0 ;  /* 0x0000000000007941 */ /* 0x000fea0003800200 */
.L_x_34:
[--C-:B------:R-:W-:Y:S01]  /*8090*/  SHF.R.U32.HI R7, RZ, 0x10, R3.reuse ;  /* 0x00000010ff077819 */ /* 0x100fe20000011603 */
[----:B------:R0:W-:Y:S01]  /*80a0*/  ST.E.U8 desc[UR36][R16.64+0x3], R3 ;  /* 0x0000030310007985 */ /* 0x0001e2000c101124 */
[--C-:B------:R-:W-:Y:S01]  /*80b0*/  SHF.R.U32.HI R9, RZ, 0x8, R3.reuse ;  /* 0x00000008ff097819 */ /* 0x100fe20000011603 */
[----:B------:R-:W-:Y:S01]  /*80c0*/  IMAD.MOV.U32 R4, RZ, RZ, R24 ;  /* 0x000000ffff047224 */ /* 0x000fe200078e0018 */
[----:B------:R-:W-:Y:S01]  /*80d0*/  SHF.R.U32.HI R5, RZ, 0x18, R3 ;  /* 0x00000018ff057819 */ /* 0x000fe20000011603 */
[----:B------:R1:W-:Y:S01]  /*80e0*/  ST.E.U8 desc[UR36][R16.64+0x1], R7 ;  /* 0x0000010710007985 */ /* 0x0003e2000c101124 */
[--C-:B------:R-:W-:Y:S02]  /*80f0*/  SHF.R.U32.HI R15, RZ, 0x18, R12.reuse ;  /* 0x00000018ff0f7819 */ /* 0x100fe4000001160c */
[--C-:B------:R-:W-:Y:S01]  /*8100*/  SHF.R.U32.HI R37, RZ, 0x10, R12.reuse ;  /* 0x00000010ff257819 */ /* 0x100fe2000001160c */
[----:B------:R2:W-:Y:S01]  /*8110*/  ST.E.U8 desc[UR36][R16.64+0x2], R9 ;  /* 0x0000020910007985 */ /* 0x0005e2000c101124 */
[----:B------:R-:W-:-:S02]  /*8120*/  SHF.R.U32.HI R41, RZ, 0x8, R12 ;  /* 0x00000008ff297819 */ /* 0x000fc4000001160c */
[--C-:B------:R-:W-:Y:S01]  /*8130*/  SHF.R.U32.HI R21, RZ, 0x18, R13.reuse ;  /* 0x00000018ff157819 */ /* 0x100fe2000001160d */
[----:B------:R-:W-:Y:S01]  /*8140*/  ST.E.U8 desc[UR36][R16.64+0x7], R12 ;  /* 0x0000070c10007985 */ /* 0x000fe2000c101124 */
[--C-:B------:R-:W-:Y:S02]  /*8150*/  SHF.R.U32.HI R39, RZ, 0x10, R13.reuse ;  /* 0x00000010ff277819 */ /* 0x100fe4000001160d */
[--C-:B0-----:R-:W-:Y:S01]  /*8160*/  SHF.R.U32.HI R3, RZ, 0x18, R0.reuse ;  /* 0x00000018ff037819 */ /* 0x101fe20000011600 */
[----:B------:R0:W-:Y:S01]  /*8170*/  ST.E.U8 desc[UR36][R16.64+0xb], R13 ;  /* 0x00000b0d10007985 */ /* 0x0001e2000c101124 */
[--C-:B-1----:R-:W-:Y:S02]  /*8180*/  SHF.R.U32.HI R7, RZ, 0x10, R0.reuse ;  /* 0x00000010ff077819 */ /* 0x102fe40000011600 */
[----:B------:R-:W-:Y:S01]  /*8190*/  SHF.R.U32.HI R11, RZ, 0x8, R0 ;  /* 0x00000008ff0b7819 */ /* 0x000fe20000011600 */
[----:B------:R-:W-:Y:S01]  /*81a0*/  ST.E.U8 desc[UR36][R16.64+0x4], R15 ;  /* 0x0000040f10007985 */ /* 0x000fe2000c101124 */
[----:B--2---:R-:W-:-:S02]  /*81b0*/  SHF.R.U32.HI R9, RZ, 0x8, R13 ;  /* 0x00000008ff097819 */ /* 0x004fc4000001160d */
[----:B------:R-:W-:Y:S01]  /*81c0*/  MOV R6, 0x10 ;  /* 0x0000001000067802 */ /* 0x000fe20000000f00 */
[----:B------:R-:W-:Y:S04]  /*81d0*/  ST.E.U8 desc[UR36][R16.64+0x5], R37 ;  /* 0x0000052510007985 */ /* 0x000fe8000c101124 */
[----:B------:R-:W-:Y:S01]  /*81e0*/  ST.E.U8 desc[UR36][R16.64+0x6], R41 ;  /* 0x0000062910007985 */ /* 0x000fe2000c101124 */
[----:B0-----:R0:W1:Y:S03]  /*81f0*/  LDC.64 R12, c[0x4][R6] ;  /* 0x01000000060c7b82 */ /* 0x0010660000000a00 */
        /* <DEDUP_REMOVED lines=11> */
.L_x_36:
[----:B------:R-:W2:Y:S01]  /*82b0*/  LD.E.U8 R3, desc[UR36][R16.64] ;  /* 0x0000002410037980 */ /* 0x000ea2000c101100 */
[----:B------:R-:W-:Y:S01]  /*82c0*/  MOV R0, 0x400 ;  /* 0x0000040000007802 */ /* 0x000fe20000000f00 */
[----:B------:R-:W-:Y:S01]  /*82d0*/  BSSY.RECONVERGENT B6, `(.L_x_37) ;  /* 0x0000053000067945 */ /* 0x000fe20003800200 */
[----:B------:R-:W-:Y:S01]  /*82e0*/  PLOP3.LUT P1, PT, PT, PT, PT, 0x80, 0x8 ;  /* 0x000000000008781c */ /* 0x000fe20003f2f070 */
[----:B------:R-:W0:Y:S03]  /*82f0*/  S2R R5, SR_CgaCtaId ;  /* 0x0000000000057919 */ /* 0x000e260000008800 */
[----:B------:R-:W-:Y:S02]  /*8300*/  P2R R36, PR, RZ, 0x2 ;  /* 0x00000002ff247803 */ /* 0x000fe40000000000 */
[----:B0-----:R-:W-:-:S05]  /*8310*/  LEA R5, R5, R0, 0x18 ;  /* 0x0000000005057211 */ /* 0x001fca00078ec0ff */
[----:B------:R-:W2:Y:S02]  /*8320*/  LDS.U8 R0, [R5] ;  /* 0x0000000005007984 */ /* 0x000ea40000000000 */
[----:B--2---:R-:W-:-:S13]  /*8330*/  ISETP.NE.AND P0, PT, R0, R3, PT ;  /* 0x000000030000720c */ /* 0x004fda0003f05270 */
[----:B------:R-:W-:Y:S05]  /*8340*/  @P0 BRA `(.L_x_38) ;  /* 0x00000004002c0947 */ /* 0x000fea0003800000 */
[----:B------:R-:W2:Y:S04]  /*8350*/  LD.E.U8 R3, desc[UR36][R16.64+0x1] ;  /* 0x0000012410037980 */ /* 0x000ea8000c101100 */
[----:B------:R-:W2:Y:S02]  /*8360*/  LDS.U8 R0, [R5+0x1] ;  /* 0x0000010005007984 */ /* 0x000ea40000000000 */
        /* <DEDUP_REMOVED lines=58> */
[----:B------:R-:W-:Y:S01]  /*8710*/  MOV R0, 0x8 ;  /* 0x0000000800007802 */ /* 0x000fe20000000f00 */
[----:B------:R0:W-:Y:S01]  /*8720*/  STL [R1], R22 ;  /* 0x0000001601007387 */ /* 0x0001e20000100800 */
[----:B------:R-:W1:Y:S01]  /*8730*/  LDCU.64 UR4, c[0x4][0x60] ;  /* 0x01000c00ff0477ac */ /* 0x000e620008000a00 */
[----:B------:R-:W-:Y:S01]  /*8740*/  IMAD.MOV.U32 R6, RZ, RZ, R18 ;  /* 0x000000ffff067224 */ /* 0x000fe200078e0012 */
[----:B------:R0:W2:Y:S01]  /*8750*/  LDC.64 R8, c[0x4][R0] ;  /* 0x0100000000087b82 */ /* 0x0000a20000000a00 */
[----:B------:R-:W-:Y:S02]  /*8760*/  IMAD.MOV.U32 R7, RZ, RZ, R2 ;  /* 0x000000ffff077224 */ /* 0x000fe400078e0002 */
[----:B-1----:R-:W-:Y:S02]  /*8770*/  IMAD.U32 R4, RZ, RZ, UR4 ;  /* 0x00000004ff047e24 */ /* 0x002fe4000f8e00ff */
[----:B0-----:R-:W-:-:S07]  /*8780*/  IMAD.U32 R5, RZ, RZ, UR5 ;  /* 0x00000005ff057e24 */ /* 0x001fce000f8e00ff */
[----:B------:R-:W-:-:S07]  /*8790*/  LEPC R20, `(.L_x_39) ;  /* 0x000000001014794e */ /* 0x000fce0000000000 */
[----:B--2---:R-:W-:Y:S05]  /*87a0*/  CALL.ABS.NOINC R8 ;  /* 0x0000000008007343 */ /* 0x004fea0003c00000 */
.L_x_39:
[----:B------:R-:W0:Y:S01]  /*87b0*/  LDC.64 R4, c[0x4][0x58] ;  /* 0x01001600ff047b82 */ /* 0x000e220000000a00 */
[----:B------:R-:W-:Y:S01]  /*87c0*/  IMAD.MOV.U32 R0, RZ, RZ, 0x1 ;  /* 0x00000001ff007424 */ /* 0x000fe200078e00ff */
[----:B------:R-:W-:-:S04]  /*87d0*/  PLOP3.LUT P0, PT, PT, PT, PT, 0x8, 0x80 ;  /* 0x000000000080781c */ /* 0x000fc80003f0e170 */
[----:B------:R-:W-:Y:S01]  /*87e0*/  P2R R36, PR, RZ, 0x1 ;  /* 0x00000001ff247803 */ /* 0x000fe20000000000 */
[----:B0-----:R0:W-:Y:S08]  /*87f0*/  STG.E.U8 desc[UR36][R4.64], R0 ;  /* 0x0000000004007986 */ /* 0x0011f0000c101124 */
.L_x_38:
[----:B------:R-:W-:Y:S05]  /*8800*/  BSYNC.RECONVERGENT B6 ;  /* 0x0000000000067941 */ /* 0x000fea0003800200 */
.L_x_37:
[----:B------:R-:W-:Y:S01]  /*8810*/  MOV R24, 0x10 ;  /* 0x0000001000187802 */ /* 0x000fe20000000f00 */
[----:B0-----:R-:W-:Y:S01]  /*8820*/  IMAD.MOV.U32 R4, RZ, RZ, R16 ;  /* 0x000000ffff047224 */ /* 0x001fe200078e0010 */
[----:B------:R-:W-:Y:S01]  /*8830*/  IADD3 R30, P0, PT, R30, 0x1, RZ ;  /* 0x000000011e1e7810 */ /* 0x000fe20007f1e0ff */
[----:B------:R-:W-:Y:S01]  /*8840*/  IMAD.MOV.U32 R5, RZ, RZ, R17 ;  /* 0x000000ffff057224 */ /* 0x000fe200078e0011 */
[----:B------:R0:W1:Y:S03]  /*8850*/  LDC.64 R6, c[0x4][R24] ;  /* 0x0100000018067b82 */ /* 0x0000660000000a00 */
[----:B------:R-:W-:Y:S02]  /*8860*/  IMAD.X R31, RZ, RZ, R31, P0 ;  /* 0x000000ffff1f7224 */ /* 0x000fe400000e061f */
[----:B------:R-:W-:Y:S02]  /*8870*/  IMAD.MOV.U32 R16, RZ, RZ, R30 ;  /* 0x000000ffff107224 */ /* 0x000fe400078e001e */
[----:B------:R-:W-:-:S07]  /*8880*/  IMAD.MOV.U32 R17, RZ, RZ, R31 ;  /* 0x000000ffff117224 */ /* 0x000fce00078e001f */
[----:B------:R-:W-:-:S07]  /*8890*/  LEPC R20, `(.L_x_40) ;  /* 0x000000001014794e */ /* 0x000fce0000000000 */
[----:B01----:R-:W-:Y:S05]  /*88a0*/  CALL.ABS.NOINC R6 ;  /* 0x0000000006007343 */ /* 0x003fea0003c00000 */
.L_x_40:
[----:B------:R-:W0:Y:S01]  /*88b0*/  LDC.64 R24, c[0x4][R24] ;  /* 0x0100000018187b82 */ /* 0x000e220000000a00 */
[----:B------:R-:W-:Y:S02]  /*88c0*/  IMAD.MOV.U32 R4, RZ, RZ, R19 ;  /* 0x000000ffff047224 */ /* 0x000fe400078e0013 */
[----:B------:R-:W-:-:S07]  /*88d0*/  IMAD.MOV.U32 R5, RZ, RZ, R23 ;  /* 0x000000ffff057224 */ /* 0x000fce00078e0017 */
[----:B------:R-:W-:-:S07]  /*88e0*/  LEPC R20, `(.L_x_41) ;  /* 0x000000001014794e */ /* 0x000fce0000000000 */
[----:B0-----:R-:W-:Y:S05]  /*88f0*/  CALL.ABS.NOINC R24 ;  /* 0x0000000018007343 */ /* 0x001fea0003c00000 */
.L_x_41:
[----:B------:R-:W0:Y:S01]  /*8900*/  LDC.64 R4, c[0x4][0x58] ;  /* 0x01001600ff047b82 */ /* 0x000e220000000a00 */
[----:B------:R-:W-:Y:S01]  /*8910*/  ISETP.NE.AND P6, PT, R36, RZ, PT ;  /* 0x000000ff2400720c */ /* 0x000fe20003fc5270 */
[----:B0-----:R-:W2:Y:S02]  /*8920*/  LDG.E.U8 R4, desc[UR36][R4.64] ;  /* 0x0000002404047981 */ /* 0x001ea4000c1e1100 */
[----:B--2---:R-:W-:-:S13]  /*8930*/  ISETP.EQ.AND P0, PT, R4, RZ, PT ;  /* 0x000000ff0400720c */ /* 0x004fda0003f02270 */
[----:B------:R-:W-:Y:S05]  /*8940*/  @P6 BRA P0, `(.L_x_42) ;  /* 0xffffffb400646947 */ /* 0x000fea000003ffff */
[----:B------:R-:W-:Y:S01]  /*8950*/  ISETP.NE.AND P0, PT, R22, RZ, PT ;  /* 0x000000ff1600720c */ /* 0x000fe20003f05270 */
[----:B------:R-:W-:Y:S05]  /*8960*/  WARPSYNC.ALL ;  /* 0x0000000000007948 */ /* 0x000fea0003800000 */
[----:B------:R-:W-:Y:S07]  /*8970*/  BAR.SYNC.DEFER_BLOCKING 0x0 ;  /* 0x0000000000007b1d */ /* 0x000fee0000010000 */
[----:B------:R-:W-:Y:S05]  /*8980*/  @P0 BRA `(.L_x_43) ;  /* 0x0000000000280947 */ /* 0x000fea0003800000 */
[----:B------:R-:W-:Y:S01]  /*8990*/  MOV R0, 0x8 ;  /* 0x0000000800007802 */ /* 0x000fe20000000f00 */
[----:B------:R0:W-:Y:S01]  /*89a0*/  STL.64 [R1], R16 ;  /* 0x0000001001007387 */ /* 0x0001e20000100a00 */
        /* <DEDUP_REMOVED lines=8> */
.L_x_43:
[----:B------:R-:W-:Y:S05]  /*8a30*/  WARPSYNC.ALL ;  /* 0x0000000000007948 */ /* 0x000fea0003800000 */
[----:B------:R-:W-:Y:S01]  /*8a40*/  BAR.SYNC.DEFER_BLOCKING 0x0 ;  /* 0x0000000000007b1d */ /* 0x000fe20000010000 */
[----:B------:R-:W-:-:S13]  /*8a50*/  ISETP.GT.U32.AND P0, PT, R22, 0xfff, PT ;  /* 0x00000fff1600780c */ /* 0x000fda0003f04070 */
[----:B------:R-:W-:Y:S05]  /*8a60*/  @P0 EXIT ;  /* 0x000000000000094d */ /* 0x000fea0003800000 */
[----:B------:R-:W0:Y:S02]  /*8a70*/  LDC.64 R2, c[0x0][0x380] ;  /* 0x0000e000ff027b82 */ /* 0x000e240000000a00 */
[----:B0-----:R-:W-:-:S05]  /*8a80*/  IMAD.WIDE.U32 R22, R22, 0x8, R2 ;  /* 0x0000000816167825 */ /* 0x001fca00078e0002 */
[----:B------:R-:W-:Y:S01]  /*8a90*/  STG.E.64 desc[UR36][R22.64], R16 ;  /* 0x0000001016007986 */ /* 0x000fe2000c101b24 */
[----:B------:R-:W-:Y:S05]  /*8aa0*/  EXIT ;  /* 0x000000000000794d */ /* 0x000fea0003800000 */
.L_x_44:
[----:B------:R-:W-:-:S00]  /*8ab0*/  BRA `(.L_x_44) ;  /* 0xfffffffc00fc7947 */ /* 0x000fc0000383ffff */
[----:B------:R-:W-:-:S00]  /*8ac0*/  NOP ;  /* 0x0000000000007918 */ /* 0x000fc00000000000 */
        /* <DEDUP_REMOVED lines=11> */
.L_x_58:


//--------------------- .text._Z9init_randP17curandStateXORWOW --------------------------
	.section	.text._Z9init_randP17curandStateXORWOW,"ax",@progbits
	.align	128
        .global         _Z9init_randP17curandStateXORWOW
        .type           _Z9init_randP17curandStateXORWOW,@function
        .size           _Z9init_randP17curandStateXORWOW,(.L_x_59 - _Z9init_randP17curandStateXORWOW)
        .other          _Z9init_randP17curandStateXORWOW,@"STO_CUDA_ENTRY STV_DEFAULT"
_Z9init_randP17curandStateXORWOW:
.text._Z9init_randP17curandStateXORWOW:
[----:B------:R-:W-:Y:S01]  /*0000*/  LDC R1, c[0x0][0x37c] ;  /* 0x0000df00ff017b82 */ /* 0x000fe20000000800 */
[----:B------:R-:W0:Y:S07]  /*0010*/  S2R R0, SR_TID.X ;  /* 0x0000000000007919 */ /* 0x000e2e0000002100 */
[----:B------:R-:W0:Y:S01]  /*0020*/  S2UR UR4, SR_CTAID.X ;  /* 0x00000000000479c3 */ /* 0x000e220000002500 */
[----:B------:R-:W-:Y:S01]  /*0030*/  IMAD.MOV.U32 R3, RZ, RZ, -0x266e14b1 ;  /* 0xd991eb4fff037424 */ /* 0x000fe200078e00ff */
[----:B------:R-:W-:Y:S06]  /*0040*/  BSSY.RECONVERGENT B0, `(.L_x_45) ;  /* 0x00000e6000007945 */ /* 0x000fec0003800200 */
[----:B------:R-:W0:Y:S08]  /*0050*/  LDC R13, c[0x0][0x360] ;  /* 0x0000d800ff0d7b82 */ /* 0x000e300000000800 */
[----:B------:R-:W1:Y:S01]  /*0060*/  LDC.64 R6, c[0x0][0x380] ;  /* 0x0000e000ff067b82 */ /* 0x000e620000000a00 */
[----:B0-----:R-:W-:Y:S01]  /*0070*/  IMAD R13, R13, UR4, R0 ;  /* 0x000000040d0d7c24 */ /* 0x001fe2000f8e0200 */
[----:B------:R-:W0:Y:S03]  /*0080*/  LDCU.64 UR4, c[0x0][0x358] ;  /* 0x00006b00ff0477ac */ /* 0x000e260008000a00 */
[C---:B------:R-:W-:Y:S01]  /*0090*/  IMAD R0, R13.reuse, 0x539, RZ ;  /* 0x000005390d007824 */ /* 0x040fe200078e02ff */
[C---:B------:R-:W-:Y:S01]  /*00a0*/  ISETP.GT.AND P0, PT, R13.reuse, -0x1, PT ;  /* 0xffffffff0d00780c */ /* 0x040fe20003f04270 */
[----:B-1----:R-:W-:-:S03]  /*00b0*/  IMAD.WIDE R6, R13, 0x30, R6 ;  /* 0x000000300d067825 */ /* 0x002fc600078e0206 */
[----:B------:R-:W-:Y:S02]  /*00c0*/  LOP3.LUT R0, R0, 0xaad26b49, RZ, 0x3c, !PT ;  /* 0xaad26b4900007812 */ /* 0x000fe400078e3cff */
[----:B------:R-:W-:Y:S02]  /*00d0*/  SEL R3, R3, 0x8bf16996, P0 ;  /* 0x8bf1699603037807 */ /* 0x000fe40000000000 */
[----:B------:R-:W-:Y:S01]  /*00e0*/  ISETP.NE.AND P0, PT, R13, RZ, PT ;  /* 0x000000ff0d00720c */ /* 0x000fe20003f05270 */
[----:B------:R-:W-:Y:S01]  /*00f0*/  IMAD R0, R0, 0x4182bed5, RZ ;  /* 0x4182bed500007824 */ /* 0x000fe200078e02ff */
[C---:B------:R-:W-:Y:S01]  /*0100*/  LOP3.LUT R8, R3.reuse, 0x5491333, RZ, 0x3c, !PT ;  /* 0x0549133303087812 */ /* 0x040fe200078e3cff */
[C---:B------:R-:W-:Y:S02]  /*0110*/  VIADD R5, R3.reuse, 0x1f123bb5 ;  /* 0x1f123bb503057836 */ /* 0x040fe40000000000 */
[C---:B------:R-:W-:Y:S01]  /*0120*/  VIADD R9, R0.reuse, 0x583f19 ;  /* 0x00583f1900097836 */ /* 0x040fe20000000000 */
[----:B------:R-:W-:Y:S01]  /*0130*/  IADD3 R2, PT, PT, R3, 0x64f0c9, R0 ;  /* 0x0064f0c903027810 */ /* 0x000fe20007ffe000 */
[C---:B------:R-:W-:Y:S01]  /*0140*/  VIADD R3, R0.reuse, 0x75bcd15 ;  /* 0x075bcd1500037836 */ /* 0x040fe20000000000 */
[----:B------:R-:W-:-:S02]  /*0150*/  LOP3.LUT R4, R0, 0x159a55e5, RZ, 0x3c, !PT ;  /* 0x159a55e500047812 */ /* 0x000fc400078e3cff */
[----:B0-----:R0:W-:Y:S04]  /*0160*/  STG.E.64 desc[UR4][R6.64+0x10], R8 ;  /* 0x0000100806007986 */ /* 0x0011e8000c101b04 */
[----:B------:R0:W-:Y:S04]  /*0170*/  STG.E.64 desc[UR4][R6.64], R2 ;  /* 0x0000000206007986 */ /* 0x0001e8000c101b04 */
[----:B------:R0:W-:Y:S01]  /*0180*/  STG.E.64 desc[UR4][R6.64+0x8], R4 ;  /* 0x0000080406007986 */ /* 0x0001e2000c101b04 */
[----:B------:R-:W-:Y:S05]  /*0190*/  @!P0 BRA `(.L_x_46) ;  /* 0x0000000c00408947 */ /* 0x000fea0003800000 */
[----:B------:R-:W-:Y:S01]  /*01a0*/  SHF.R.S32.HI R0, RZ, 0x1f, R13 ;  /* 0x0000001fff007819 */ /* 0x000fe2000001140d */
[----:B------:R-:W-:-:S07]  /*01b0*/  IMAD.MOV.U32 R12, RZ, RZ, RZ ;  /* 0x000000ffff0c7224 */ /* 0x000fce00078e00ff */
.L_x_52:
[----:B0-----:R-:W-:Y:S01]  /*01c0*/  LOP3.LUT R2, R13, 0x3, RZ, 0xc0, !PT ;  /* 0x000000030d027812 */ /* 0x001fe200078ec0ff */
[----:B------:R-:W-:Y:S03]  /*01d0*/  BSSY.RECONVERGENT B1, `(.L_x_47) ;  /* 0x00000c6000017945 */ /* 0x000fe60003800200 */
[----:B------:R-:W-:-:S04]  /*01e0*/  ISETP.NE.U32.AND P0, PT, R2, RZ, PT ;  /* 0x000000ff0200720c */ /* 0x000fc80003f05070 */
[----:B------:R-:W-:-:S13]  /*01f0*/  ISETP.NE.AND.EX P0, PT, RZ, RZ, PT, P0 ;  /* 0x000000ffff00720c */ /* 0x000fda0003f05300 */
[----:B------:R-:W-:Y:S05]  /*0200*/  @!P0 BRA `(.L_x_48) ;  /* 0x0000000c00088947 */ /* 0x000fea0003800000 */
[----:B------:R-:W0:Y:S01]  /*0210*/  LDC.64 R8, c[0x4][0x18] ;  /* 0x01000600ff087b82 */ /* 0x000e220000000a00 */
[----:B------:R-:W-:Y:S02]  /*0220*/  IMAD.MOV.U32 R14, RZ, RZ, RZ ;  /* 0x000000ffff0e7224 */ /* 0x000fe400078e00ff */
[----:B0-----:R-:W-:-:S07]  /*0230*/  IMAD.WIDE.U32 R8, R12, 0xc80, R8 ;  /* 0x00000c800c087825 */ /* 0x001fce00078e0008 */
.L_x_51:
[----:B0-----:R-:W-:Y:S01]  /*0240*/  IMAD.MOV.U32 R15, RZ, RZ, RZ ;  /* 0x000000ffff0f7224 */ /* 0x001fe200078e00ff */
[----:B------:R-:W-:Y:S01]  /*0250*/  CS2R R2, SRZ ;  /* 0x0000000000027805 */ /* 0x000fe2000001ff00 */
[----:B------:R-:W-:Y:S01]  /*0260*/  IMAD.MOV.U32 R17, RZ, RZ, RZ ;  /* 0x000000ffff117224 */ /* 0x000fe200078e00ff */
[----:B------:R-:W-:-:S07]  /*0270*/  CS2R R4, SRZ ;  /* 0x0000000000047805 */ /* 0x000fce000001ff00 */
.L_x_50:
[----:B------:R-:W-:-:S05]  /*0280*/  IMAD.WIDE.U32 R10, R17, 0x4, R6 ;  /* 0x00000004110a7825 */ /* 0x000fca00078e0006 */
[----:B------:R0:W5:Y:S01]  /*0290*/  LDG.E R16, desc[UR4][R10.64+0x4] ;  /* 0x000004040a107981 */ /* 0x000162000c1e1900 */
[----:B------:R-:W-:-:S07]  /*02a0*/  IMAD.MOV.U32 R19, RZ, RZ, RZ ;  /* 0x000000ffff137224 */ /* 0x000fce00078e00ff */
.L_x_49:
[----:B-----5:R-:W-:Y:S01]  /*02b0*/  SHF.R.U32.HI R24, RZ, R19, R16 ;  /* 0x00000013ff187219 */ /* 0x020fe20000011610 */
[----:B0-----:R-:W-:-:S03]  /*02c0*/  IMAD.SHL.U32 R10, R17, 0x20, RZ ;  /* 0x00000020110a7824 */ /* 0x001fc600078e00ff */
[----:B------:R-:W-:Y:S01]  /*02d0*/  LOP3.LUT R11, R24, 0x1, RZ, 0xc0, !PT ;  /* 0x00000001180b7812 */ /* 0x000fe200078ec0ff */
[----:B------:R-:W-:-:S03]  /*02e0*/  IMAD.IADD R10, R10, 0x1, R19 ;  /* 0x000000010a0a7824 */ /* 0x000fc600078e0213 */
[----:B------:R-:W-:Y:S01]  /*02f0*/  ISETP.NE.U32.AND P0, PT, R11, 0x1, PT ;  /* 0x000000010b00780c */ /* 0x000fe20003f05070 */
[----:B------:R-:W-:-:S03]  /*0300*/  IMAD R11, R10, 0x5, RZ ;  /* 0x000000050a0b7824 */ /* 0x000fc600078e02ff */
[----:B------:R-:W-:Y:S01]  /*0310*/  R2P PR, R24, 0x7e ;  /* 0x0000007e18007804 */ /* 0x000fe20000000000 */
[----:B------:R-:W-:-:S08]  /*0320*/  IMAD.WIDE.U32 R10, R11, 0x4, R8 ;  /* 0x000000040b0a7825 */ /* 0x000fd000078e0008 */
[----:B------:R-:W2:Y:S04]  /*0330*/  @!P0 LDG.E R18, desc[UR4][R10.64] ;  /* 0x000000040a128981 */ /* 0x000ea8000c1e1900 */
[----:B------:R-:W3:Y:S04]  /*0340*/  @!P0 LDG.E R20, desc[UR4][R10.64+0x10] ;  /* 0x000010040a148981 */ /* 0x000ee8000c1e1900 */
[----:B------:R-:W4:Y:S04]  /*0350*/  @P1 LDG.E R22, desc[UR4][R10.64+0x14] ;  /* 0x000014040a161981 */ /* 0x000f28000c1e1900 */
[----:B------:R-:W4:Y:S04]  /*0360*/  @P2 LDG.E R26, desc[UR4][R10.64+0x28] ;  /* 0x000028040a1a2981 */ /* 0x000f28000c1e1900 */
[----:B------:R-:W4:Y:S04]  /*0370*/  @!P0 LDG.E R21, desc[UR4][R10.64+0x4] ;  /* 0x000004040a158981 */ /* 0x000f28000c1e1900 */
[----:B------:R-:W4:Y:S04]  /*0380*/  @!P0 LDG.E R23, desc[UR4][R10.64+0xc] ;  /* 0x00000c040a178981 */ /* 0x000f28000c1e1900 */
[----:B------:R-:W4:Y:S04]  /*0390*/  @P1 LDG.E R25, desc[UR4][R10.64+0x18] ;  /* 0x000018040a191981 */ /* 0x000f28000c1e1900 */
[----:B------:R-:W4:Y:S04]  /*03a0*/  @P3 LDG.E R28, desc[UR4][R10.64+0x3c] ;  /* 0x00003c040a1c3981 */ /* 0x000f28000c1e1900 */
[----:B------:R-:W4:Y:S01]  /*03b0*/  @P6 LDG.E R27, desc[UR4][R10.64+0x7c] ;  /* 0x00007c040a1b6981 */ /* 0x000f22000c1e1900 */
[----:B--2---:R-:W-:-:S03]  /*03c0*/  @!P0 LOP3.LUT R15, R15, R18, RZ, 0x3c, !PT ;  /* 0x000000120f0f8212 */ /* 0x004fc600078e3cff */
[----:B------:R-:W2:Y:S01]  /*03d0*/  @!P0 LDG.E R18, desc[UR4][R10.64+0x8] ;  /* 0x000008040a128981 */ /* 0x000ea2000c1e1900 */
[----:B---3--:R-:W-:-:S03]  /*03e0*/  @!P0 LOP3.LUT R3, R3, R20, RZ, 0x3c, !PT ;  /* 0x0000001403038212 */ /* 0x008fc600078e3cff */
[----:B------:R-:W3:Y:S01]  /*03f0*/  @P1 LDG.E R20, desc[UR4][R10.64+0x24] ;  /* 0x000024040a141981 */ /* 0x000ee2000c1e1900 */
[----:B----4-:R-:W-:-:S03]  /*0400*/  @P1 LOP3.LUT R15, R15, R22, RZ, 0x3c, !PT ;  /* 0x000000160f0f1212 */ /* 0x010fc600078e3cff */
[----:B------:R-:W4:Y:S01]  /*0410*/  @P2 LDG.E R22, desc[UR4][R10.64+0x38] ;  /* 0x000038040a162981 */ /* 0x000f22000c1e1900 */
[----:B------:R-:W-:-:S03]  /*0420*/  @P2 LOP3.LUT R15, R15, R26, RZ, 0x3c, !PT ;  /* 0x0000001a0f0f2212 */ /* 0x000fc600078e3cff */
[----:B------:R-:W4:Y:S01]  /*0430*/  @P4 LDG.E R26, desc[UR4][R10.64+0x50] ;  /* 0x000050040a1a4981 */ /* 0x000f22000c1e1900 */
[----:B------:R-:W-:-:S03]  /*0440*/  @!P0 LOP3.LUT R4, R4, R21, RZ, 0x3c, !PT ;  /* 0x0000001504048212 */ /* 0x000fc600078e3cff */
[----:B------:R-:W4:Y:S01]  /*0450*/  @P1 LDG.E R21, desc[UR4][R10.64+0x20] ;  /* 0x000020040a151981 */ /* 0x000f22000c1e1900 */
[----:B------:R-:W-:-:S03]  /*0460*/  @!P0 LOP3.LUT R2, R2, R23, RZ, 0x3c, !PT ;  /* 0x0000001702028212 */ /* 0x000fc600078e3cff */
[----:B------:R-:W4:Y:S01]  /*0470*/  @P2 LDG.E R23, desc[UR4][R10.64+0x2c] ;  /* 0x00002c040a172981 */ /* 0x000f22000c1e1900 */
[----:B------:R-:W-:-:S03]  /*0480*/  @P1 LOP3.LUT R4, R4, R25, RZ, 0x3c, !PT ;  /* 0x0000001904041212 */ /* 0x000fc600078e3cff */
[----:B------:R-:W4:Y:S01]  /*0490*/  @P2 LDG.E R25, desc[UR4][R10.64+0x34] ;  /* 0x000034040a192981 */ /* 0x000f22000c1e1900 */
[----:B--2---:R-:W-:-:S03]  /*04a0*/  @!P0 LOP3.LUT R5, R5, R18, RZ, 0x3c, !PT ;  /* 0x0000001205058212 */ /* 0x004fc600078e3cff */
[----:B------:R-:W2:Y:S01]  /*04b0*/  @P1 LDG.E R18, desc[UR4][R10.64+0x1c] ;  /* 0x00001c040a121981 */ /* 0x000ea2000c1e1900 */
[----:B---3--:R-:W-:-:S03]  /*04c0*/  @P1 LOP3.LUT R3, R3, R20, RZ, 0x3c, !PT ;  /* 0x0000001403031212 */ /* 0x008fc600078e3cff */
[----:B------:R-:W3:Y:S01]  /*04d0*/  @P2 LDG.E R20, desc[UR4][R10.64+0x30] ;  /* 0x000030040a142981 */ /* 0x000ee2000c1e1900 */
[----:B----4-:R-:W-:-:S03]  /*04e0*/  @P2 LOP3.LUT R3, R3, R22, RZ, 0x3c, !PT ;  /* 0x0000001603032212 */ /* 0x010fc600078e3cff */
[----:B------:R-:W4:Y:S01]  /*04f0*/  @P3 LDG.E R22, desc[UR4][R10.64+0x4c] ;  /* 0x00004c040a163981 */ /* 0x000f22000c1e1900 */
[----:B------:R-:W-:-:S04]  /*0500*/  @P3 LOP3.LUT R15, R15, R28, RZ, 0x3c, !PT ;  /* 0x0000001c0f0f3212 */ /* 0x000fc800078e3cff */
[----:B------:R-:W-:Y:S02]  /*0510*/  @P4 LOP3.LUT R15, R15, R26, RZ, 0x3c, !PT ;  /* 0x0000001a0f0f4212 */ /* 0x000fe400078e3cff */
[----:B------:R-:W-:Y:S01]  /*0520*/  @P1 LOP3.LUT R2, R2, R21, RZ, 0x3c, !PT ;  /* 0x0000001502021212 */ /* 0x000fe200078e3cff */
[----:B------:R-:W4:Y:S04]  /*0530*/  @P5 LDG.E R26, desc[UR4][R10.64+0x64] ;  /* 0x000064040a1a5981 */ /* 0x000f28000c1e1900 */
[----:B------:R-:W4:Y:S01]  /*0540*/  @P3 LDG.E R21, desc[UR4][R10.64+0x40] ;  /* 0x000040040a153981 */ /* 0x000f22000c1e1900 */
[----:B------:R-:W-:Y:S02]  /*0550*/  @P2 LOP3.LUT R4, R4, R23, RZ, 0x3c, !PT ;  /* 0x0000001704042212 */ /* 0x000fe400078e3cff */
[----:B------:R-:W-:Y:S01]  /*0560*/  @P2 LOP3.LUT R2, R2, R25, RZ, 0x3c, !PT ;  /* 0x0000001902022212 */ /* 0x000fe200078e3cff */
[----:B------:R-:W4:Y:S04]  /*0570*/  @P3 LDG.E R23, desc[UR4][R10.64+0x48] ;  /* 0x000048040a173981 */ /* 0x000f28000c1e1900 */
[----:B------:R-:W4:Y:S01]  /*0580*/  @P4 LDG.E R25, desc[UR4][R10.64+0x54] ;  /* 0x000054040a194981 */ /* 0x000f22000c1e1900 */
[----:B--2---:R-:W-:-:S03]  /*0590*/  @P1 LOP3.LUT R5, R5, R18, RZ, 0x3c, !PT ;  /* 0x0000001205051212 */ /* 0x004fc600078e3cff */
[----:B------:R-:W2:Y:S01]  /*05a0*/  @P3 LDG.E R18, desc[UR4][R10.64+0x44] ;  /* 0x000044040a123981 */ /* 0x000ea2000c1e1900 */
[----:B---3--:R-:W-:-:S03]  /*05b0*/  @P2 LOP3.LUT R5, R5, R20, RZ, 0x3c, !PT ;  /* 0x0000001405052212 */ /* 0x008fc600078e3cff */
[----:B------:R-:W3:Y:S01]  /*05c0*/  @P4 LDG.E R20, desc[UR4][R10.64+0x58] ;  /* 0x000058040a144981 */ /* 0x000ee2000c1e1900 */
[----:B----4-:R-:W-:-:S03]  /*05d0*/  @P3 LOP3.LUT R3, R3, R22, RZ, 0x3c, !PT ;  /* 0x0000001603033212 */ /* 0x010fc600078e3cff */
[----:B------:R-:W4:Y:S01]  /*05e0*/  @P4 LDG.E R22, desc[UR4][R10.64+0x60] ;  /* 0x000060040a164981 */ /* 0x000f22000c1e1900 */
[----:B------:R-:W-:Y:S02]  /*05f0*/  LOP3.LUT P0, RZ, R24, 0x80, RZ, 0xc0, !PT ;  /* 0x0000008018ff7812 */ /* 0x000fe4000780c0ff */
[----:B------:R-:W-:Y:S02]  /*0600*/  @P5 LOP3.LUT R15, R15, R26, RZ, 0x3c, !PT ;  /* 0x0000001a0f0f5212 */ /* 0x000fe400078e3cff */
[----:B------:R-:W4:Y:S01]  /*0610*/  @P6 LDG.E R26, desc[UR4][R10.64+0x78] ;  /* 0x000078040a1a6981 */ /* 0x000f22000c1e1900 */
[----:B------:R-:W-:-:S03]  /*0620*/  @P3 LOP3.LUT R4, R4, R21, RZ, 0x3c, !PT ;  /* 0x0000001504043212 */ /* 0x000fc600078e3cff */
[----:B------:R-:W4:Y:S01]  /*0630*/  @P4 LDG.E R21, desc[UR4][R10.64+0x5c] ;  /* 0x00005c040a154981 */ /* 0x000f22000c1e1900 */
[----:B------:R-:W-:-:S03]  /*0640*/  @P3 LOP3.LUT R2, R2, R23, RZ, 0x3c, !PT ;  /* 0x0000001702023212 */ /* 0x000fc600078e3cff */
[----:B------:R-:W4:Y:S01]  /*0650*/  @P5 LDG.E R23, desc[UR4][R10.64+0x68] ;  /* 0x000068040a175981 */ /* 0x000f22000c1e1900 */
[----:B------:R-:W-:-:S03]  /*0660*/  @P4 LOP3.LUT R4, R4, R25, RZ, 0x3c, !PT ;  /* 0x0000001904044212 */ /* 0x000fc600078e3cff */
[----:B------:R-:W4:Y:S01]  /*0670*/  @P5 LDG.E R25, desc[UR4][R10.64+0x70] ;  /* 0x000070040a195981 */ /* 0x000f22000c1e1900 */
[----:B--2---:R-:W-:-:S03]  /*0680*/  @P3 LOP3.LUT R5, R5, R18, RZ, 0x3c, !PT ;  /* 0x0000001205053212 */ /* 0x004fc600078e3cff */
[----:B------:R-:W2:Y:S01]  /*0690*/  @P5 LDG.E R18, desc[UR4][R10.64+0x6c] ;  /* 0x00006c040a125981 */ /* 0x000ea2000c1e1900 */
[----:B---3--:R-:W-:-:S03]  /*06a0*/  @P4 LOP3.LUT R5, R5, R20, RZ, 0x3c, !PT ;  /* 0x0000001405054212 */ /* 0x008fc600078e3cff */
[----:B------:R-:W3:Y:S01]  /*06b0*/  @P5 LDG.E R20, desc[UR4][R10.64+0x74] ;  /* 0x000074040a145981 */ /* 0x000ee2000c1e1900 */
[----:B----4-:R-:W-:-:S03]  /*06c0*/  @P4 LOP3.LUT R3, R3, R22, RZ, 0x3c, !PT ;  /* 0x0000001603034212 */ /* 0x010fc600078e3cff */
[----:B------:R-:W4:Y:S01]  /*06d0*/  @P0 LDG.E R22, desc[UR4][R10.64+0x8c] ;  /* 0x00008c040a160981 */ /* 0x000f22000c1e1900 */
[----:B------:R-:W-:-:S03]  /*06e0*/  @P6 LOP3.LUT R15, R15, R26, RZ, 0x3c, !PT ;  /* 0x0000001a0f0f6212 */ /* 0x000fc600078e3cff */
        /* <DEDUP_REMOVED lines=13> */
[----:B------:R-:W-:Y:S02]  /*07c0*/  @P6 LOP3.LUT R4, R4, R27, RZ, 0x3c, !PT ;  /* 0x0000001b04046212 */ /* 0x000fe400078e3cff */
[----:B------:R-:W-:Y:S02]  /*07d0*/  @P6 LOP3.LUT R2, R2, R21, RZ, 0x3c, !PT ;  /* 0x0000001502026212 */ /* 0x000fe400078e3cff */
[----:B------:R-:W-:Y:S02]  /*07e0*/  @P0 LOP3.LUT R4, R4, R23, RZ, 0x3c, !PT ;  /* 0x0000001704040212 */ /* 0x000fe400078e3cff */
[----:B------:R-:W-:Y:S02]  /*07f0*/  @P0 LOP3.LUT R2, R2, R25, RZ, 0x3c, !PT ;  /* 0x0000001902020212 */ /* 0x000fe400078e3cff */
[----:B--2---:R-:W-:Y:S02]  /*0800*/  @P6 LOP3.LUT R5, R5, R18, RZ, 0x3c, !PT ;  /* 0x0000001205056212 */ /* 0x004fe400078e3cff */
[----:B---3--:R-:W-:-:S02]  /*0810*/  @P6 LOP3.LUT R3, R3, R20, RZ, 0x3c, !PT ;  /* 0x0000001403036212 */ /* 0x008fc400078e3cff */
[----:B----4-:R-:W-:Y:S02]  /*0820*/  @P0 LOP3.LUT R5, R5, R22, RZ, 0x3c, !PT ;  /* 0x0000001605050212 */ /* 0x010fe400078e3cff */
[----:B------:R-:W-:Y:S02]  /*0830*/  @P0 LOP3.LUT R3, R3, R26, RZ, 0x3c, !PT ;  /* 0x0000001a03030212 */ /* 0x000fe400078e3cff */
[----:B------:R-:W-:-:S13]  /*0840*/  R2P PR, R24.B1, 0x7f ;  /* 0x0000007f18007804 */ /* 0x000fda0000001000 */
[----:B------:R-:W2:Y:S04]  /*0850*/  @P0 LDG.E R18, desc[UR4][R10.64+0xa0] ;  /* 0x0000a0040a120981 */ /* 0x000ea8000c1e1900 */
[----:B------:R-:W3:Y:S04]  /*0860*/  @P1 LDG.E R22, desc[UR4][R10.64+0xb4] ;  /* 0x0000b4040a161981 */ /* 0x000ee8000c1e1900 */
[----:B------:R-:W4:Y:S04]  /*0870*/  @P2 LDG.E R26, desc[UR4][R10.64+0xc8] ;  /* 0x0000c8040a1a2981 */ /* 0x000f28000c1e1900 */
[----:B------:R-:W4:Y:S04]  /*0880*/  @P3 LDG.E R28, desc[UR4][R10.64+0xdc] ;  /* 0x0000dc040a1c3981 */ /* 0x000f28000c1e1900 */
[----:B------:R-:W4:Y:S04]  /*0890*/  @P0 LDG.E R23, desc[UR4][R10.64+0xa4] ;  /* 0x0000a4040a170981 */ /* 0x000f28000c1e1900 */
[----:B------:R-:W4:Y:S04]  /*08a0*/  @P0 LDG.E R20, desc[UR4][R10.64+0xa8] ;  /* 0x0000a8040a140981 */ /* 0x000f28000c1e1900 */
[----:B------:R-:W4:Y:S04]  /*08b0*/  @P4 LDG.E R25, desc[UR4][R10.64+0xf0] ;  /* 0x0000f0040a194981 */ /* 0x000f28000c1e1900 */
        /* <DEDUP_REMOVED lines=21> */
[----:B------:R-:W-:Y:S02]  /*0a10*/  LOP3.LUT P0, RZ, R24, 0x8000, RZ, 0xc0, !PT ;  /* 0x0000800018ff7812 */ /* 0x000fe4000780c0ff */
[----:B----4-:R-:W-:Y:S01]  /*0a20*/  @P5 LOP3.LUT R15, R15, R26, RZ, 0x3c, !PT ;  /* 0x0000001a0f0f5212 */ /* 0x010fe200078e3cff */
[----:B------:R-:W4:Y:S04]  /*0a30*/  @P3 LDG.E R24, desc[UR4][R10.64+0xe4] ;  /* 0x0000e4040a183981 */ /* 0x000f28000c1e1900 */
[----:B------:R-:W2:Y:S01]  /*0a40*/  @P6 LDG.E R26, desc[UR4][R10.64+0x118] ;  /* 0x000118040a1a6981 */ /* 0x000ea2000c1e1900 */
        /* <DEDUP_REMOVED lines=8> */
[----:B---3--:R-:W-:-:S03]  /*0ad0*/  @P2 LOP3.LUT R3, R3, R22, RZ, 0x3c, !PT ;  /* 0x0000001603032212 */ /* 0x008fc600078e3cff */
[----:B------:R-:W3:Y:S01]  /*0ae0*/  @P4 LDG.E R22, desc[UR4][R10.64+0x100] ;  /* 0x000100040a164981 */ /* 0x000ee2000c1e1900 */
[----:B--2---:R-:W-:-:S03]  /*0af0*/  @P6 LOP3.LUT R15, R15, R26, RZ, 0x3c, !PT ;  /* 0x0000001a0f0f6212 */ /* 0x004fc600078e3cff */
[----:B------:R-:W2:Y:S01]  /*0b00*/  @P0 LDG.E R26, desc[UR4][R10.64+0x12c] ;  /* 0x00012c040a1a0981 */ /* 0x000ea2000c1e1900 */
[----:B----4-:R-:W-:-:S03]  /*0b10*/  @P2 LOP3.LUT R2, R2, R23, RZ, 0x3c, !PT ;  /* 0x0000001702022212 */ /* 0x010fc600078e3cff */
[----:B------:R-:W4:Y:S01]  /*0b20*/  @P4 LDG.E R23, desc[UR4][R10.64+0xfc] ;  /* 0x0000fc040a174981 */ /* 0x000f22000c1e1900 */
[----:B------:R-:W-:-:S03]  /*0b30*/  @P2 LOP3.LUT R5, R5, R20, RZ, 0x3c, !PT ;  /* 0x0000001405052212 */ /* 0x000fc600078e3cff */
[----:B------:R-:W4:Y:S01]  /*0b40*/  @P4 LDG.E R20, desc[UR4][R10.64+0xf8] ;  /* 0x0000f8040a144981 */ /* 0x000f22000c1e1900 */
[----:B------:R-:W-:Y:S02]  /*0b50*/  @P3 LOP3.LUT R2, R2, R27, RZ, 0x3c, !PT ;  /* 0x0000001b02023212 */ /* 0x000fe400078e3cff */
[----:B------:R-:W-:Y:S01]  /*0b60*/  @P3 LOP3.LUT R4, R4, R25, RZ, 0x3c, !PT ;  /* 0x0000001904043212 */ /* 0x000fe200078e3cff */
[----:B------:R-:W4:Y:S01]  /*0b70*/  @P5 LDG.E R27, desc[UR4][R10.64+0x110] ;  /* 0x000110040a1b5981 */ /* 0x000f22000c1e1900 */
[----:B------:R-:W-:-:S03]  /*0b80*/  @P3 LOP3.LUT R5, R5, R24, RZ, 0x3c, !PT ;  /* 0x0000001805053212 */ /* 0x000fc600078e3cff */
[----:B------:R-:W4:Y:S04]  /*0b90*/  @P5 LDG.E R25, desc[UR4][R10.64+0x108] ;  /* 0x000108040a195981 */ /* 0x000f28000c1e1900 */
        /* <DEDUP_REMOVED lines=19> */
[----:B------:R-:W-:-:S05]  /*0cd0*/  VIADD R19, R19, 0x10 ;  /* 0x0000001013137836 */ /* 0x000fca0000000000 */
[----:B------:R-:W-:Y:S02]  /*0ce0*/  ISETP.NE.AND P1, PT, R19, 0x20, PT ;  /* 0x000000201300780c */ /* 0x000fe40003f25270 */
[----:B------:R-:W-:Y:S02]  /*0cf0*/  @P5 LOP3.LUT R3, R3, R18, RZ, 0x3c, !PT ;  /* 0x0000001203035212 */ /* 0x000fe400078e3cff */
[----:B------:R-:W-:Y:S02]  /*0d00*/  @P6 LOP3.LUT R4, R4, R21, RZ, 0x3c, !PT ;  /* 0x0000001504046212 */ /* 0x000fe400078e3cff */
[----:B---3--:R-:W-:-:S04]  /*0d10*/  @P6 LOP3.LUT R3, R3, R22, RZ, 0x3c, !PT ;  /* 0x0000001603036212 */ /* 0x008fc800078e3cff */
[----:B--2---:R-:W-:Y:S02]  /*0d20*/  @P0 LOP3.LUT R3, R3, R26, RZ, 0x3c, !PT ;  /* 0x0000001a03030212 */ /* 0x004fe400078e3cff */
[----:B----4-:R-:W-:Y:S02]  /*0d30*/  @P6 LOP3.LUT R2, R2, R23, RZ, 0x3c, !PT ;  /* 0x0000001702026212 */ /* 0x010fe400078e3cff */
[----:B------:R-:W-:Y:S02]  /*0d40*/  @P6 LOP3.LUT R5, R5, R20, RZ, 0x3c, !PT ;  /* 0x0000001405056212 */ /* 0x000fe400078e3cff */
[----:B------:R-:W-:Y:S02]  /*0d50*/  @P0 LOP3.LUT R2, R2, R27, RZ, 0x3c, !PT ;  /* 0x0000001b02020212 */ /* 0x000fe400078e3cff */
[----:B------:R-:W-:Y:S02]  /*0d60*/  @P0 LOP3.LUT R4, R4, R25, RZ, 0x3c, !PT ;  /* 0x0000001904040212 */ /* 0x000fe400078e3cff */
[----:B------:R-:W-:Y:S01]  /*0d70*/  @P0 LOP3.LUT R5, R5, R24, RZ, 0x3c, !PT ;  /* 0x0000001805050212 */ /* 0x000fe200078e3cff */
[----:B------:R-:W-:Y:S06]  /*0d80*/  @P1 BRA `(.L_x_49) ;  /* 0xfffffff400481947 */ /* 0x000fec000383ffff */
[----:B------:R-:W-:-:S05]  /*0d90*/  VIADD R17, R17, 0x1 ;  /* 0x0000000111117836 */ /* 0x000fca0000000000 */
[----:B------:R-:W-:-:S13]  /*0da0*/  ISETP.NE.AND P0, PT, R17, 0x5, PT ;  /* 0x000000051100780c */ /* 0x000fda0003f05270 */
[----:B------:R-:W-:Y:S05]  /*0db0*/  @P0 BRA `(.L_x_50) ;  /* 0xfffffff400300947 */ /* 0x000fea000383ffff */
[----:B------:R0:W-:Y:S01]  /*0dc0*/  STG.E.64 desc[UR4][R6.64+0x8], R4 ;  /* 0x0000080406007986 */ /* 0x0001e2000c101b04 */
[----:B------:R-:W-:Y:S01]  /*0dd0*/  VIADD R14, R14, 0x1 ;  /* 0x000000010e0e7836 */ /* 0x000fe20000000000 */
[----:B------:R-:W-:Y:S02]  /*0de0*/  LOP3.LUT R11, R13, 0x3, RZ, 0xc0, !PT ;  /* 0x000000030d0b7812 */ /* 0x000fe400078ec0ff */
[----:B------:R0:W-:Y:S02]  /*0df0*/  STG.E.64 desc[UR4][R6.64+0x10], R2 ;  /* 0x0000100206007986 */ /* 0x0001e4000c101b04 */
[----:B------:R-:W-:Y:S02]  /*0e00*/  ISETP.GE.U32.AND P0, PT, R14, R11, PT ;  /* 0x0000000b0e00720c */ /* 0x000fe40003f06070 */
[----:B------:R0:W-:Y:S11]  /*0e10*/  STG.E desc[UR4][R6.64+0x4], R15 ;  /* 0x0000040f06007986 */ /* 0x0001f6000c101904 */
[----:B------:R-:W-:Y:S05]  /*0e20*/  @!P0 BRA `(.L_x_51) ;  /* 0xfffffff400048947 */ /* 0x000fea000383ffff */
.L_x_48:
[----:B------:R-:W-:Y:S05]  /*0e30*/  BSYNC.RECONVERGENT B1 ;  /* 0x0000000000017941 */ /* 0x000fea0003800200 */
.L_x_47:
[C---:B------:R-:W-:Y:S01]  /*0e40*/  ISETP.GT.U32.AND P0, PT, R13.reuse, 0x3, PT ;  /* 0x000000030d00780c */ /* 0x040fe20003f04070 */
[----:B------:R-:W-:Y:S01]  /*0e50*/  VIADD R12, R12, 0x1 ;  /* 0x000000010c0c7836 */ /* 0x000fe20000000000 */
[--C-:B------:R-:W-:Y:S02]  /*0e60*/  SHF.R.U64 R13, R13, 0x2, R0.reuse ;  /* 0x000000020d0d7819 */ /* 0x100fe40000001200 */
[----:B------:R-:W-:Y:S02]  /*0e70*/  ISETP.GT.U32.AND.EX P0, PT, R0, RZ, PT, P0 ;  /* 0x000000ff0000720c */ /* 0x000fe40003f04100 */
[----:B------:R-:W-:-:S11]  /*0e80*/  SHF.R.U32.HI R0, RZ, 0x2, R0 ;  /* 0x00000002ff007819 */ /* 0x000fd60000011600 */
[----:B------:R-:W-:Y:S05]  /*0e90*/  @P0 BRA `(.L_x_52) ;  /* 0xfffffff000c80947 */ /* 0x000fea000383ffff */
.L_x_46:
[----:B------:R-:W-:Y:S05]  /*0ea0*/  BSYNC.RECONVERGENT B0 ;  /* 0x0000000000007941 */ /* 0x000fea0003800200 */
.L_x_45:
[----:B------:R-:W-:Y:S04]  /*0eb0*/  STG.E.64 desc[UR4][R6.64+0x18], RZ ;  /* 0x000018ff06007986 */ /* 0x000fe8000c101b04 */
[----:B------:R-:W-:Y:S04]  /*0ec0*/  STG.E desc[UR4][R6.64+0x20], RZ ;  /* 0x000020ff06007986 */ /* 0x000fe8000c101904 */
[----:B------:R-:W-:Y:S01]  /*0ed0*/  STG.E.64 desc[UR4][R6.64+0x28], RZ ;  /* 0x000028ff06007986 */ /* 0x000fe2000c101b04 */
[----:B------:R-:W-:Y:S05]  /*0ee0*/  EXIT ;  /* 0x000000000000794d */ /* 0x000fea0003800000 */
.L_x_53:
        /* <DEDUP_REMOVED lines=9> */
.L_x_59:


//--------------------- .nv.global.init           --------------------------
	.section	.nv.global.init,"aw",@progbits
	.align	4
.nv.global.init:
	.type		mrg32k3aM1SubSeq,@object
	.size		mrg32k3aM1SubSeq,(mrg32k3aM2SubSeq - mrg32k3aM1SubSeq)
mrg32k3aM1SubSeq:
        /*0000*/ 	.byte	0x0b, 0xcc, 0xee, 0x04, 0x73, 0x29, 0x8b, 0x6f, 0xf6, 0x53, 0x03, 0xf6, 0x23, 0xf6, 0xea, 0xda
        /* <DEDUP_REMOVED lines=125> */
	.type		mrg32k3aM2SubSeq,@object
	.size		mrg32k3aM2SubSeq,(mrg32k3aM1 - mrg32k3aM2SubSeq)
mrg32k3aM2SubSeq:
        /* <DEDUP_REMOVED lines=126> */
	.type		mrg32k3aM1,@object
	.size		mrg32k3aM1,(mrg32k3aM1Seq - mrg32k3aM1)
mrg32k3aM1:
        /* <DEDUP_REMOVED lines=144> */
	.type		mrg32k3aM1Seq,@object
	.size		mrg32k3aM1Seq,(mrg32k3aM2 - mrg32k3aM1Seq)
mrg32k3aM1Seq:
        /* <DEDUP_REMOVED lines=144> */
	.type		mrg32k3aM2,@object
	.size		mrg32k3aM2,(mrg32k3aM2Seq - mrg32k3aM2)
mrg32k3aM2:
        /* <DEDUP_REMOVED lines=144> */
	.type		mrg32k3aM2Seq,@object
	.size		mrg32k3aM2Seq,(precalc_xorwow_matrix - mrg32k3aM2Seq)
mrg32k3aM2Seq:
        /* <DEDUP_REMOVED lines=144> */
	.type		precalc_xorwow_matrix,@object
	.size		precalc_xorwow_matrix,(precalc_xorwow_offset_matrix - precalc_xorwow_matrix)
precalc_xorwow_matrix:
        /* <DEDUP_REMOVED lines=6400> */
	.type		precalc_xorwow_offset_matrix,@object
	.size		precalc_xorwow_offset_matrix,($str$1 - precalc_xorwow_offset_matrix)
precalc_xorwow_offset_matrix:
        /* <DEDUP_REMOVED lines=6400> */
	.type		$str$1,@object
	.size		$str$1,($str - $str$1)
$str$1:
        /*353c0*/ 	.byte	0x0a, 0x6e, 0x75, 0x6d, 0x47, 0x75, 0x65, 0x73, 0x73, 0x65, 0x73, 0x20, 0x3a, 0x20, 0x25, 0x75
        /*353d0*/ 	.byte	0x0a, 0x00
	.type		$str,@object
	.size		$str,(.L_10 - $str)
$str:
        /*353d2*/ 	.byte	0x0a, 0x67, 0x75, 0x65, 0x73, 0x73, 0x46, 0x6f, 0x75, 0x6e, 0x64, 0x20, 0x6f, 0x6e, 0x20, 0x74
        /*353e2*/ 	.byte	0x68, 0x72, 0x65, 0x61, 0x64, 0x20, 0x25, 0x75, 0x21, 0x0a, 0x00
.L_10:


//--------------------- .nv.shared._Z3runPmPhS0_mmS0_PjP17curandStateXORWOW --------------------------
	.section	.nv.shared._Z3runPmPhS0_mmS0_PjP17curandStateXORWOW,"aw",@nobits
	.sectionflags	@""
	.align	16
.nv.shared._Z3runPmPhS0_mmS0_PjP17curandStateXORWOW:
	.zero		1360


//--------------------- .nv.shared.reserved.0     --------------------------
	.section	.nv.shared.reserved.0,"aw",@nobits
	.weak		__nv_reservedSMEM_offset_0_alias
	.size		__nv_reservedSMEM_offset_0_alias, 0, 64
	.other		__nv_reservedSMEM_offset_0_alias,@"STO_CUDA_RESERVED_SHARED STV_DEFAULT"
__nv_reservedSMEM_offset_0_alias:
	.zero		0
	.zero		64


//--------------------- .nv.global                --------------------------
	.section	.nv.global,"aw",@nobits
.nv.global:
	.type		guessFound,@object
	.size		guessFound,(.L_9 - guessFound)
guessFound:
	.zero		1
.L_9:


//--------------------- .nv.shared._Z9init_randP17curandStateXORWOW --------------------------
	.section	.nv.shared._Z9init_randP17curandStateXORWOW,"aw",@nobits
	.sectionflags	@""
	.align	16
	.zero		1024


//--------------------- .nv.constant0._Z3runPmPhS0_mmS0_PjP17curandStateXORWOW --------------------------
	.section	.nv.constant0._Z3runPmPhS0_mmS0_PjP17curandStateXORWOW,"a",@progbits
	.sectionflags	@""
	.align	4
.nv.constant0._Z3runPmPhS0_mmS0_PjP17curandStateXORWOW:
	.zero		960


//--------------------- .nv.constant0._Z9init_randP17curandStateXORWOW --------------------------
	.section	.nv.constant0._Z9init_randP17curandStateXORWOW,"a",@progbits
	.sectionflags	@""
	.align	4
.nv.constant0._Z9init_randP17curandStateXORWOW:
	.zero		904


//--------------------- SYMBOLS --------------------------

	.type		.nv.reservedSmem.offset0,@object
	.size		.nv.reservedSmem.offset0,0x4
	.type		.nv.reservedSmem.cap,@object
	.size		.nv.reservedSmem.cap,0x4
	.type		malloc,@function
	.type		vprintf,@function
	.type		free,@function
